//
// Generated by NVIDIA NVVM Compiler
//
// Compiler Build ID: CL-36424714
// Cuda compilation tools, release 13.0, V13.0.88
// Based on NVVM 20.0.0
//

.version 9.0
.target sm_100
.address_size 64

.func  (.param .b32 func_retval0) _ZN4Base3funEi
(
	.param .b64 _ZN4Base3funEi_param_0,
	.param .b32 _ZN4Base3funEi_param_1
)
;
.func  (.param .b32 func_retval0) _ZN7Derived3funEi
(
	.param .b64 _ZN7Derived3funEi_param_0,
	.param .b32 _ZN7Derived3funEi_param_1
)
;
.extern .func  (.param .b32 func_retval0) vprintf
(
	.param .b64 vprintf_param_0,
	.param .b64 vprintf_param_1
)
;
.extern .func  (.param .b64 func_retval0) malloc
(
	.param .b64 malloc_param_0
)
;
.extern .func free
(
	.param .b64 free_param_0
)
;
.global .align 8 .u64 _ZTV4Base[3] = {0, 0, _ZN4Base3funEi};
.global .align 8 .u64 _ZTV7Derived[3] = {0, 0, _ZN7Derived3funEi};
.global .align 1 .b8 $str[21] = {78, 111, 46, 37, 100, 32, 66, 97, 115, 101, 46, 102, 117, 110, 40, 105, 110, 116, 41, 10};
.global .align 1 .b8 $str$1[24] = {78, 111, 46, 37, 100, 32, 68, 101, 114, 105, 118, 101, 100, 46, 102, 117, 110, 40, 105, 110, 116, 41, 10};

.func  (.param .b32 func_retval0) _ZN4Base3funEi(
	.param .b64 _ZN4Base3funEi_param_0,
	.param .b32 _ZN4Base3funEi_param_1
)
{
	.local .align 8 .b8 	__local_depot0[8];
	.reg .b64 	%SP;
	.reg .b64 	%SPL;
	.reg .b32 	%r<5>;
	.reg .b64 	%rd<5>;

	mov.u64 	%SPL, __local_depot0;
	cvta.local.u64 	%SP, %SPL;
	ld.param.u32 	%r1, [_ZN4Base3funEi_param_1];
	add.u64 	%rd1, %SP, 0;
	add.u64 	%rd2, %SPL, 0;
	st.local.u32 	[%rd2], %r1;
	mov.u64 	%rd3, $str;
	cvta.global.u64 	%rd4, %rd3;
	{ // callseq 0, 0
	.param .b64 param0;
	st.param.b64 	[param0], %rd4;
	.param .b64 param1;
	st.param.b64 	[param1], %rd1;
	.param .b32 retval0;
	call.uni (retval0), 
	vprintf, 
	(
	param0, 
	param1
	);
	ld.param.b32 	%r2, [retval0];
	} // callseq 0
	mov.b32 	%r4, 1;
	st.param.b32 	[func_retval0], %r4;
	ret;

}
.func  (.param .b32 func_retval0) _ZN7Derived3funEi(
	.param .b64 _ZN7Derived3funEi_param_0,
	.param .b32 _ZN7Derived3funEi_param_1
)
{
	.local .align 8 .b8 	__local_depot1[8];
	.reg .b64 	%SP;
	.reg .b64 	%SPL;
	.reg .b32 	%r<5>;
	.reg .b64 	%rd<5>;

	mov.u64 	%SPL, __local_depot1;
	cvta.local.u64 	%SP, %SPL;
	ld.param.u32 	%r1, [_ZN7Derived3funEi_param_1];
	add.u64 	%rd1, %SP, 0;
	add.u64 	%rd2, %SPL, 0;
	st.local.u32 	[%rd2], %r1;
	mov.u64 	%rd3, $str$1;
	cvta.global.u64 	%rd4, %rd3;
	{ // callseq 1, 0
	.param .b64 param0;
	st.param.b64 	[param0], %rd4;
	.param .b64 param1;
	st.param.b64 	[param1], %rd1;
	.param .b32 retval0;
	call.uni (retval0), 
	vprintf, 
	(
	param0, 
	param1
	);
	ld.param.b32 	%r2, [retval0];
	} // callseq 1
	mov.b32 	%r4, 1;
	st.param.b32 	[func_retval0], %r4;
	ret;

}
	// .globl	_Z7TestFunPbPP4Basem
.visible .entry _Z7TestFunPbPP4Basem(
	.param .u64 .ptr .align 1 _Z7TestFunPbPP4Basem_param_0,
	.param .u64 .ptr .align 1 _Z7TestFunPbPP4Basem_param_1,
	.param .u64 _Z7TestFunPbPP4Basem_param_2
)
{
	.reg .pred 	%p<2>;
	.reg .b16 	%rs<2>;
	.reg .b32 	%r<7>;
	.reg .b64 	%rd<15>;

	ld.param.u64 	%rd2, [_Z7TestFunPbPP4Basem_param_0];
	ld.param.u64 	%rd3, [_Z7TestFunPbPP4Basem_param_1];
	ld.param.u64 	%rd4, [_Z7TestFunPbPP4Basem_param_2];
	mov.u32 	%r2, %ntid.x;
	mov.u32 	%r3, %ctaid.x;
	mov.u32 	%r4, %tid.x;
	mad.lo.s32 	%r1, %r2, %r3, %r4;
	cvt.s64.s32 	%rd1, %r1;
	setp.le.u64 	%p1, %rd4, %rd1;
	@%p1 bra 	$L__BB2_2;
	cvta.to.global.u64 	%rd5, %rd3;
	cvta.to.global.u64 	%rd6, %rd2;
	ld.global.u64 	%rd7, [%rd5];
	shl.b64 	%rd8, %rd1, 4;
	add.s64 	%rd9, %rd7, %rd8;
	st.u32 	[%rd9+8], %r1;
	ld.global.u64 	%rd10, [%rd5];
	add.s64 	%rd11, %rd10, %rd8;
	ld.u64 	%rd12, [%rd11];
	ld.u64 	%rd13, [%rd12];
	{ // callseq 2, 0
	.param .b64 param0;
	st.param.b64 	[param0], %rd11;
	.param .b32 param1;
	st.param.b32 	[param1], %r1;
	.param .b32 retval0;
	prototype_2 : .callprototype (.param .b32 _) _ (.param .b64 _, .param .b32 _);
	call (retval0), 
	%rd13, 
	(
	param0, 
	param1
	)
	, prototype_2;
	ld.param.b32 	%r5, [retval0];
	} // callseq 2
	cvt.u16.u32 	%rs1, %r5;
	add.s64 	%rd14, %rd6, %rd1;
	st.global.u8 	[%rd14], %rs1;
$L__BB2_2:
	ret;

}
	// .globl	_Z16AllocateOnDevicePP4Basem
.visible .entry _Z16AllocateOnDevicePP4Basem(
	.param .u64 .ptr .align 1 _Z16AllocateOnDevicePP4Basem_param_0,
	.param .u64 _Z16AllocateOnDevicePP4Basem_param_1
)
{
	.reg .pred 	%p<10>;
	.reg .b64 	%rd<47>;

	ld.param.u64 	%rd15, [_Z16AllocateOnDevicePP4Basem_param_0];
	ld.param.u64 	%rd16, [_Z16AllocateOnDevicePP4Basem_param_1];
	shl.b64 	%rd17, %rd16, 4;
	or.b64  	%rd18, %rd17, 8;
	{ // callseq 3, 0
	.param .b64 param0;
	st.param.b64 	[param0], %rd18;
	.param .b64 retval0;
	call.uni (retval0), 
	malloc, 
	(
	param0
	);
	ld.param.b64 	%rd19, [retval0];
	} // callseq 3
	st.u64 	[%rd19], %rd16;
	setp.eq.s64 	%p1, %rd16, 0;
	@%p1 bra 	$L__BB3_12;
	and.b64  	%rd2, %rd16, 7;
	setp.lt.u64 	%p2, %rd16, 8;
	mov.b64 	%rd45, 0;
	@%p2 bra 	$L__BB3_4;
	and.b64  	%rd45, %rd16, -8;
	add.s64 	%rd42, %rd19, 72;
	mov.u64 	%rd43, %rd45;
$L__BB3_3:
	.pragma "nounroll";
	mov.u64 	%rd21, _ZTV7Derived;
	cvta.global.u64 	%rd22, %rd21;
	add.s64 	%rd23, %rd22, 16;
	st.u64 	[%rd42+-64], %rd23;
	st.u64 	[%rd42+-48], %rd23;
	st.u64 	[%rd42+-32], %rd23;
	st.u64 	[%rd42+-16], %rd23;
	st.u64 	[%rd42], %rd23;
	st.u64 	[%rd42+16], %rd23;
	st.u64 	[%rd42+32], %rd23;
	st.u64 	[%rd42+48], %rd23;
	add.s64 	%rd43, %rd43, -8;
	add.s64 	%rd42, %rd42, 128;
	setp.ne.s64 	%p3, %rd43, 0;
	@%p3 bra 	$L__BB3_3;
$L__BB3_4:
	setp.eq.s64 	%p4, %rd2, 0;
	@%p4 bra 	$L__BB3_12;
	and.b64  	%rd10, %rd16, 3;
	setp.lt.u64 	%p5, %rd2, 4;
	@%p5 bra 	$L__BB3_7;
	shl.b64 	%rd24, %rd45, 4;
	add.s64 	%rd25, %rd19, %rd24;
	mov.u64 	%rd26, _ZTV7Derived;
	cvta.global.u64 	%rd27, %rd26;
	add.s64 	%rd28, %rd27, 16;
	st.u64 	[%rd25+8], %rd28;
	st.u64 	[%rd25+24], %rd28;
	st.u64 	[%rd25+40], %rd28;
	st.u64 	[%rd25+56], %rd28;
	add.s64 	%rd45, %rd45, 4;
$L__BB3_7:
	setp.eq.s64 	%p6, %rd10, 0;
	@%p6 bra 	$L__BB3_12;
	setp.eq.s64 	%p7, %rd10, 1;
	@%p7 bra 	$L__BB3_10;
	shl.b64 	%rd29, %rd45, 4;
	add.s64 	%rd30, %rd19, %rd29;
	mov.u64 	%rd31, _ZTV7Derived;
	cvta.global.u64 	%rd32, %rd31;
	add.s64 	%rd33, %rd32, 16;
	st.u64 	[%rd30+8], %rd33;
	st.u64 	[%rd30+24], %rd33;
	add.s64 	%rd45, %rd45, 2;
$L__BB3_10:
	and.b64  	%rd34, %rd16, 1;
	setp.eq.b64 	%p8, %rd34, 1;
	not.pred 	%p9, %p8;
	@%p9 bra 	$L__BB3_12;
	shl.b64 	%rd35, %rd45, 4;
	add.s64 	%rd36, %rd19, %rd35;
	mov.u64 	%rd37, _ZTV7Derived;
	cvta.global.u64 	%rd38, %rd37;
	add.s64 	%rd39, %rd38, 16;
	st.u64 	[%rd36+8], %rd39;
$L__BB3_12:
	cvta.to.global.u64 	%rd40, %rd15;
	add.s64 	%rd41, %rd19, 8;
	st.global.u64 	[%rd40], %rd41;
	ret;

}
	// .globl	_Z14DeleteOnDevicePP4Base
.visible .entry _Z14DeleteOnDevicePP4Base(
	.param .u64 .ptr .align 1 _Z14DeleteOnDevicePP4Base_param_0
)
{
	.reg .pred 	%p<11>;
	.reg .b64 	%rd<48>;

	ld.param.u64 	%rd19, [_Z14DeleteOnDevicePP4Base_param_0];
	cvta.to.global.u64 	%rd20, %rd19;
	ld.global.u64 	%rd1, [%rd20];
	setp.eq.s64 	%p1, %rd1, 0;
	@%p1 bra 	$L__BB4_14;
	add.s64 	%rd2, %rd1, -8;
	ld.u64 	%rd3, [%rd1+-8];
	setp.eq.s64 	%p2, %rd3, 0;
	@%p2 bra 	$L__BB4_13;
	and.b64  	%rd4, %rd3, 7;
	setp.lt.u64 	%p3, %rd3, 8;
	mov.u64 	%rd45, %rd3;
	@%p3 bra 	$L__BB4_5;
	and.b64  	%rd43, %rd3, -8;
	shl.b64 	%rd21, %rd3, 4;
	add.s64 	%rd22, %rd21, %rd1;
	add.s64 	%rd42, %rd22, -64;
	mov.u64 	%rd23, _ZTV4Base;
	mov.u64 	%rd45, %rd3;
$L__BB4_4:
	.pragma "nounroll";
	cvta.global.u64 	%rd24, %rd23;
	add.s64 	%rd25, %rd24, 16;
	st.u64 	[%rd42+48], %rd25;
	st.u64 	[%rd42+32], %rd25;
	st.u64 	[%rd42+16], %rd25;
	st.u64 	[%rd42], %rd25;
	st.u64 	[%rd42+-16], %rd25;
	st.u64 	[%rd42+-32], %rd25;
	st.u64 	[%rd42+-48], %rd25;
	st.u64 	[%rd42+-64], %rd25;
	add.s64 	%rd45, %rd45, -8;
	add.s64 	%rd43, %rd43, -8;
	add.s64 	%rd42, %rd42, -128;
	setp.ne.s64 	%p4, %rd43, 0;
	@%p4 bra 	$L__BB4_4;
$L__BB4_5:
	setp.eq.s64 	%p5, %rd4, 0;
	@%p5 bra 	$L__BB4_13;
	and.b64  	%rd14, %rd3, 3;
	setp.lt.u64 	%p6, %rd4, 4;
	@%p6 bra 	$L__BB4_8;
	shl.b64 	%rd26, %rd45, 4;
	add.s64 	%rd27, %rd1, %rd26;
	mov.u64 	%rd28, _ZTV4Base;
	cvta.global.u64 	%rd29, %rd28;
	add.s64 	%rd30, %rd29, 16;
	st.u64 	[%rd27+-16], %rd30;
	st.u64 	[%rd27+-32], %rd30;
	st.u64 	[%rd27+-48], %rd30;
	st.u64 	[%rd27+-64], %rd30;
	add.s64 	%rd45, %rd45, -4;
$L__BB4_8:
	setp.eq.s64 	%p7, %rd14, 0;
	@%p7 bra 	$L__BB4_13;
	setp.eq.s64 	%p8, %rd14, 1;
	@%p8 bra 	$L__BB4_11;
	shl.b64 	%rd31, %rd45, 4;
	add.s64 	%rd32, %rd1, %rd31;
	mov.u64 	%rd33, _ZTV4Base;
	cvta.global.u64 	%rd34, %rd33;
	add.s64 	%rd35, %rd34, 16;
	st.u64 	[%rd32+-16], %rd35;
	st.u64 	[%rd32+-32], %rd35;
	add.s64 	%rd45, %rd45, -2;
$L__BB4_11:
	and.b64  	%rd36, %rd3, 1;
	setp.eq.b64 	%p9, %rd36, 1;
	not.pred 	%p10, %p9;
	@%p10 bra 	$L__BB4_13;
	shl.b64 	%rd37, %rd45, 4;
	add.s64 	%rd38, %rd1, %rd37;
	mov.u64 	%rd39, _ZTV4Base;
	cvta.global.u64 	%rd40, %rd39;
	add.s64 	%rd41, %rd40, 16;
	st.u64 	[%rd38+-16], %rd41;
$L__BB4_13:
	{ // callseq 4, 0
	.param .b64 param0;
	st.param.b64 	[param0], %rd2;
	call.uni 
	free, 
	(
	param0
	);
	} // callseq 4
$L__BB4_14:
	ret;

}


// ===== COMPILED SASS (sm_100) =====

	.target	sm_100

	.elftype	@"ET_EXEC"


//--------------------- .note.nv.tkinfo           --------------------------
	.section	.note.nv.tkinfo,"",@"SHT_NOTE"
	.sectionflags	@"SHF_NOTE_NV_TKINFO"
	.tkinfo
        /*0018*/ 	.word	0x00000002
        /*0030*/ 	.string	""
        /*0030*/ 	.string	"ptxas"
        /*0030*/ 	.string	"Cuda compilation tools, release 13.0, V13.0.88"
        /*0030*/ 	.string	"Build cuda_13.0.r13.0/compiler.36424714_0"
        /*0030*/ 	.string	"-arch sm_100 -m 64 "



//--------------------- .note.nv.cuinfo           --------------------------
	.section	.note.nv.cuinfo,"",@"SHT_NOTE"
	.sectionflags	@"SHF_NOTE_NV_CUINFO"
        /*0018*/ 	.short	0x0002
        /*001a*/ 	.short	0x0064
        /*001c*/ 	.short	0x0082
	.zero		2


//--------------------- .nv.info                  --------------------------
	.section	.nv.info,"",@"SHT_CUDA_INFO"
	.align	4


	//----- nvinfo : EIATTR_REGCOUNT
	.align		4
        /*0000*/ 	.byte	0x04, 0x2f
        /*0002*/ 	.short	(.L_5 - .L_4)
	.align		4
.L_4:
        /*0004*/ 	.word	index@(_Z14DeleteOnDevicePP4Base)
        /*0008*/ 	.word	0x00000018


	//----- nvinfo : EIATTR_FRAME_SIZE
	.align		4
.L_5:
        /*000c*/ 	.byte	0x04, 0x11
        /*000e*/ 	.short	(.L_7 - .L_6)
	.align		4
.L_6:
        /*0010*/ 	.word	index@($_Z14DeleteOnDevicePP4Base$_ZN7Derived3funEi)
        /*0014*/ 	.word	0x00000000


	//----- nvinfo : EIATTR_FRAME_SIZE
	.align		4
.L_7:
        /*0018*/ 	.byte	0x04, 0x11
        /*001a*/ 	.short	(.L_9 - .L_8)
	.align		4
.L_8:
        /*001c*/ 	.word	index@($_Z14DeleteOnDevicePP4Base$_ZN4Base3funEi)
        /*0020*/ 	.word	0x00000000


	//----- nvinfo : EIATTR_FRAME_SIZE
	.align		4
.L_9:
        /*0024*/ 	.byte	0x04, 0x11
        /*0026*/ 	.short	(.L_11 - .L_10)
	.align		4
.L_10:
        /*0028*/ 	.word	index@(_Z14DeleteOnDevicePP4Base)
        /*002c*/ 	.word	0x00000000


	//----- nvinfo : EIATTR_REGCOUNT
	.align		4
.L_11:
        /*0030*/ 	.byte	0x04, 0x2f
        /*0032*/ 	.short	(.L_13 - .L_12)
	.align		4
.L_12:
        /*0034*/ 	.word	index@(_Z7TestFunPbPP4Basem)
        /*0038*/ 	.word	0x00000018


	//----- nvinfo : EIATTR_FRAME_SIZE
	.align		4
.L_13:
        /*003c*/ 	.byte	0x04, 0x11
        /*003e*/ 	.short	(.L_15 - .L_14)
	.align		4
.L_14:
        /*0040*/ 	.word	index@($_Z7TestFunPbPP4Basem$_ZN7Derived3funEi)
        /*0044*/ 	.word	0x00000018


	//----- nvinfo : EIATTR_FRAME_SIZE
	.align		4
.L_15:
        /*0048*/ 	.byte	0x04, 0x11
        /*004a*/ 	.short	(.L_17 - .L_16)
	.align		4
.L_16:
        /*004c*/ 	.word	index@($_Z7TestFunPbPP4Basem$_ZN4Base3funEi)
        /*0050*/ 	.word	0x00000018


	//----- nvinfo : EIATTR_FRAME_SIZE
	.align		4
.L_17:
        /*0054*/ 	.byte	0x04, 0x11
        /*0056*/ 	.short	(.L_19 - .L_18)
	.align		4
.L_18:
        /*0058*/ 	.word	index@(_Z7TestFunPbPP4Basem)
        /*005c*/ 	.word	0x00000018


	//----- nvinfo : EIATTR_REGCOUNT
	.align		4
.L_19:
        /*0060*/ 	.byte	0x04, 0x2f
        /*0062*/ 	.short	(.L_21 - .L_20)
	.align		4
.L_20:
        /*0064*/ 	.word	index@(_Z16AllocateOnDevicePP4Basem)
        /*0068*/ 	.word	0x00000018


	//----- nvinfo : EIATTR_FRAME_SIZE
	.align		4
.L_21:
        /*006c*/ 	.byte	0x04, 0x11
        /*006e*/ 	.short	(.L_23 - .L_22)
	.align		4
.L_22:
        /*0070*/ 	.word	index@($_Z16AllocateOnDevicePP4Basem$_ZN7Derived3funEi)
        /*0074*/ 	.word	0x00000000


	//----- nvinfo : EIATTR_FRAME_SIZE
	.align		4
.L_23:
        /*0078*/ 	.byte	0x04, 0x11
        /*007a*/ 	.short	(.L_25 - .L_24)
	.align		4
.L_24:
        /*007c*/ 	.word	index@($_Z16AllocateOnDevicePP4Basem$_ZN4Base3funEi)
        /*0080*/ 	.word	0x00000000


	//----- nvinfo : EIATTR_FRAME_SIZE
	.align		4
.L_25:
        /*0084*/ 	.byte	0x04, 0x11
        /*0086*/ 	.short	(.L_27 - .L_26)
	.align		4
.L_26:
        /*0088*/ 	.word	index@(_Z16AllocateOnDevicePP4Basem)
        /*008c*/ 	.word	0x00000000


	//----- nvinfo : EIATTR_MIN_STACK_SIZE
	.align		4
.L_27:
        /*0090*/ 	.byte	0x04, 0x12
        /*0092*/ 	.short	(.L_29 - .L_28)
	.align		4
.L_28:
        /*0094*/ 	.word	index@(_Z16AllocateOnDevicePP4Basem)
        /*0098*/ 	.word	0x00000000


	//----- nvinfo : EIATTR_MIN_STACK_SIZE
	.align		4
.L_29:
        /*009c*/ 	.byte	0x04, 0x12
        /*009e*/ 	.short	(.L_31 - .L_30)
	.align		4
.L_30:
        /*00a0*/ 	.word	index@(_Z7TestFunPbPP4Basem)
        /*00a4*/ 	.word	0x00000018


	//----- nvinfo : EIATTR_MIN_STACK_SIZE
	.align		4
.L_31:
        /*00a8*/ 	.byte	0x04, 0x12
        /*00aa*/ 	.short	(.L_33 - .L_32)
	.align		4
.L_32:
        /*00ac*/ 	.word	index@(_Z14DeleteOnDevicePP4Base)
        /*00b0*/ 	.word	0x00000000
.L_33:


//--------------------- .nv.compat                --------------------------
	.section	.nv.compat,"",@"SHT_CUDA_COMPAT_INFO"
	.align	4
        /*0000*/ 	.byte	0x02, 0x09, 0x00, 0x00, 0x02, 0x02, 0x01, 0x00, 0x02, 0x05, 0x05, 0x00, 0x03, 0x07, 0x01, 0x01
        /*0010*/ 	.byte	0x02, 0x03, 0x00, 0x00, 0x02, 0x06, 0x01, 0x00, 0x04, 0x0b, 0x08, 0x00, 0x09, 0x00, 0x00, 0x00
        /*0020*/ 	.byte	0x00, 0x00, 0x00, 0x00


//--------------------- .nv.info._Z16AllocateOnDevicePP4Basem --------------------------
	.section	.nv.info._Z16AllocateOnDevicePP4Basem,"",@"SHT_CUDA_INFO"
	.sectionflags	@""
	.align	4


	//----- nvinfo : EIATTR_CUDA_API_VERSION
	.align		4
        /*0000*/ 	.byte	0x04, 0x37
        /*0002*/ 	.short	(.L_35 - .L_34)
.L_34:
        /*0004*/ 	.word	0x00000082


	//----- nvinfo : EIATTR_KPARAM_INFO
	.align		4
.L_35:
        /*0008*/ 	.byte	0x04, 0x17
        /*000a*/ 	.short	(.L_37 - .L_36)
.L_36:
        /*000c*/ 	.word	0x00000000
        /*0010*/ 	.short	0x0001
        /*0012*/ 	.short	0x0008
        /*0014*/ 	.byte	0x00, 0xf0, 0x21, 0x00


	//----- nvinfo : EIATTR_KPARAM_INFO
	.align		4
.L_37:
        /*0018*/ 	.byte	0x04, 0x17
        /*001a*/ 	.short	(.L_39 - .L_38)
.L_38:
        /*001c*/ 	.word	0x00000000
        /*0020*/ 	.short	0x0000
        /*0022*/ 	.short	0x0000
        /*0024*/ 	.byte	0x00, 0xf5, 0x21, 0x00


	//----- nvinfo : EIATTR_SPARSE_MMA_MASK
	.align		4
.L_39:
        /*0028*/ 	.byte	0x03, 0x50
        /*002a*/ 	.short	0x0000


	//----- nvinfo : EIATTR_MAXREG_COUNT
	.align		4
        /*002c*/ 	.byte	0x03, 0x1b
        /*002e*/ 	.short	0x00ff


	//----- nvinfo : EIATTR_EXTERNS
	.align		4
        /*0030*/ 	.byte	0x04, 0x0f
        /*0032*/ 	.short	(.L_41 - .L_40)


	//   ....[0]....
	.align		4
.L_40:
        /*0034*/ 	.word	index@(vprintf)


	//   ....[1]....
	.align		4
        /*0038*/ 	.word	index@(malloc)


	//----- nvinfo : EIATTR_MERCURY_ISA_VERSION
	.align		4
.L_41:
        /*003c*/ 	.byte	0x03, 0x5f
        /*003e*/ 	.short	0x0101


	//----- nvinfo : EIATTR_VRC_CTA_INIT_COUNT
	.align		4
        /*0040*/ 	.byte	0x02, 0x4a
	.zero		1
	.zero		1


	//----- nvinfo : EIATTR_SYSCALL_OFFSETS
	.align		4
        /*0044*/ 	.byte	0x04, 0x46
        /*0046*/ 	.short	(.L_43 - .L_42)


	//   ....[0]....
.L_42:
        /*0048*/ 	.word	0x000000b0


	//   ....[1]....
        /*004c*/ 	.word	0x00000810


	//   ....[2]....
        /*0050*/ 	.word	0x000009c0


	//----- nvinfo : EIATTR_EXIT_INSTR_OFFSETS
	.align		4
.L_43:
        /*0054*/ 	.byte	0x04, 0x1c
        /*0056*/ 	.short	(.L_45 - .L_44)


	//   ....[0]....
.L_44:
        /*0058*/ 	.word	0x000006e0


	//----- nvinfo : EIATTR_CRS_STACK_SIZE
	.align		4
.L_45:
        /*005c*/ 	.byte	0x04, 0x1e
        /*005e*/ 	.short	(.L_47 - .L_46)
.L_46:
        /*0060*/ 	.word	0x00000000


	//----- nvinfo : EIATTR_CBANK_PARAM_SIZE
	.align		4
.L_47:
        /*0064*/ 	.byte	0x03, 0x19
        /*0066*/ 	.short	0x0010


	//----- nvinfo : EIATTR_PARAM_CBANK
	.align		4
        /*0068*/ 	.byte	0x04, 0x0a
        /*006a*/ 	.short	(.L_49 - .L_48)
	.align		4
.L_48:
        /*006c*/ 	.word	index@(.nv.constant0._Z16AllocateOnDevicePP4Basem)
        /*0070*/ 	.short	0x0380
        /*0072*/ 	.short	0x0010


	//----- nvinfo : EIATTR_SW_WAR
	.align		4
.L_49:
        /*0074*/ 	.byte	0x04, 0x36
        /*0076*/ 	.short	(.L_51 - .L_50)
.L_50:
        /*0078*/ 	.word	0x00000008
.L_51:


//--------------------- .nv.info._Z7TestFunPbPP4Basem --------------------------
	.section	.nv.info._Z7TestFunPbPP4Basem,"",@"SHT_CUDA_INFO"
	.sectionflags	@""
	.align	4


	//----- nvinfo : EIATTR_CUDA_API_VERSION
	.align		4
        /*0000*/ 	.byte	0x04, 0x37
        /*0002*/ 	.short	(.L_53 - .L_52)
.L_52:
        /*0004*/ 	.word	0x00000082


	//----- nvinfo : EIATTR_KPARAM_INFO
	.align		4
.L_53:
        /*0008*/ 	.byte	0x04, 0x17
        /*000a*/ 	.short	(.L_55 - .L_54)
.L_54:
        /*000c*/ 	.word	0x00000000
        /*0010*/ 	.short	0x0002
        /*0012*/ 	.short	0x0010
        /*0014*/ 	.byte	0x00, 0xf0, 0x21, 0x00


	//----- nvinfo : EIATTR_KPARAM_INFO
	.align		4
.L_55:
        /*0018*/ 	.byte	0x04, 0x17
        /*001a*/ 	.short	(.L_57 - .L_56)
.L_56:
        /*001c*/ 	.word	0x00000000
        /*0020*/ 	.short	0x0001
        /*0022*/ 	.short	0x0008
        /*0024*/ 	.byte	0x00, 0xf5, 0x21, 0x00


	//----- nvinfo : EIATTR_KPARAM_INFO
	.align		4
.L_57:
        /*0028*/ 	.byte	0x04, 0x17
        /*002a*/ 	.short	(.L_59 - .L_58)
.L_58:
        /*002c*/ 	.word	0x00000000
        /*0030*/ 	.short	0x0000
        /*0032*/ 	.short	0x0000
        /*0034*/ 	.byte	0x00, 0xf5, 0x21, 0x00


	//----- nvinfo : EIATTR_SPARSE_MMA_MASK
	.align		4
.L_59:
        /*0038*/ 	.byte	0x03, 0x50
        /*003a*/ 	.short	0x0000


	//----- nvinfo : EIATTR_MAXREG_COUNT
	.align		4
        /*003c*/ 	.byte	0x03, 0x1b
        /*003e*/ 	.short	0x00ff


	//----- nvinfo : EIATTR_EXTERNS
	.align		4
        /*0040*/ 	.byte	0x04, 0x0f
        /*0042*/ 	.short	(.L_61 - .L_60)


	//   ....[0]....
	.align		4
.L_60:
        /*0044*/ 	.word	index@(vprintf)


	//----- nvinfo : EIATTR_MERCURY_ISA_VERSION
	.align		4
.L_61:
        /*0048*/ 	.byte	0x03, 0x5f
        /*004a*/ 	.short	0x0101


	//----- nvinfo : EIATTR_VRC_CTA_INIT_COUNT
	.align		4
        /*004c*/ 	.byte	0x02, 0x4a
	.zero		1
	.zero		1


	//----- nvinfo : EIATTR_SYSCALL_OFFSETS
	.align		4
        /*0050*/ 	.byte	0x04, 0x46
        /*0052*/ 	.short	(.L_63 - .L_62)


	//   ....[0]....
.L_62:
        /*0054*/ 	.word	0x00000350


	//   ....[1]....
        /*0058*/ 	.word	0x00000500


	//----- nvinfo : EIATTR_EXIT_INSTR_OFFSETS
	.align		4
.L_63:
        /*005c*/ 	.byte	0x04, 0x1c
        /*005e*/ 	.short	(.L_65 - .L_64)


	//   ....[0]....
.L_64:
        /*0060*/ 	.word	0x00000090


	//   ....[1]....
        /*0064*/ 	.word	0x00000220


	//----- nvinfo : EIATTR_CRS_STACK_SIZE
	.align		4
.L_65:
        /*0068*/ 	.byte	0x04, 0x1e
        /*006a*/ 	.short	(.L_67 - .L_66)
.L_66:
        /*006c*/ 	.word	0x00000000


	//----- nvinfo : EIATTR_CBANK_PARAM_SIZE
	.align		4
.L_67:
        /*0070*/ 	.byte	0x03, 0x19
        /*0072*/ 	.short	0x0018


	//----- nvinfo : EIATTR_PARAM_CBANK
	.align		4
        /*0074*/ 	.byte	0x04, 0x0a
        /*0076*/ 	.short	(.L_69 - .L_68)
	.align		4
.L_68:
        /*0078*/ 	.word	index@(.nv.constant0._Z7TestFunPbPP4Basem)
        /*007c*/ 	.short	0x0380
        /*007e*/ 	.short	0x0018


	//----- nvinfo : EIATTR_SW_WAR
	.align		4
.L_69:
        /*0080*/ 	.byte	0x04, 0x36
        /*0082*/ 	.short	(.L_71 - .L_70)
.L_70:
        /*0084*/ 	.word	0x00000008
.L_71:


//--------------------- .nv.info._Z14DeleteOnDevicePP4Base --------------------------
	.section	.nv.info._Z14DeleteOnDevicePP4Base,"",@"SHT_CUDA_INFO"
	.sectionflags	@""
	.align	4


	//----- nvinfo : EIATTR_CUDA_API_VERSION
	.align		4
        /*0000*/ 	.byte	0x04, 0x37
        /*0002*/ 	.short	(.L_73 - .L_72)
.L_72:
        /*0004*/ 	.word	0x00000082


	//----- nvinfo : EIATTR_KPARAM_INFO
	.align		4
.L_73:
        /*0008*/ 	.byte	0x04, 0x17
        /*000a*/ 	.short	(.L_75 - .L_74)
.L_74:
        /*000c*/ 	.word	0x00000000
        /*0010*/ 	.short	0x0000
        /*0012*/ 	.short	0x0000
        /*0014*/ 	.byte	0x00, 0xf5, 0x21, 0x00


	//----- nvinfo : EIATTR_SPARSE_MMA_MASK
	.align		4
.L_75:
        /*0018*/ 	.byte	0x03, 0x50
        /*001a*/ 	.short	0x0000


	//----- nvinfo : EIATTR_MAXREG_COUNT
	.align		4
        /*001c*/ 	.byte	0x03, 0x1b
        /*001e*/ 	.short	0x00ff


	//----- nvinfo : EIATTR_EXTERNS
	.align		4
        /*0020*/ 	.byte	0x04, 0x0f
        /*0022*/ 	.short	(.L_77 - .L_76)


	//   ....[0]....
	.align		4
.L_76:
        /*0024*/ 	.word	index@(vprintf)


	//   ....[1]....
	.align		4
        /*0028*/ 	.word	index@(free)


	//----- nvinfo : EIATTR_MERCURY_ISA_VERSION
	.align		4
.L_77:
        /*002c*/ 	.byte	0x03, 0x5f
        /*002e*/ 	.short	0x0101


	//----- nvinfo : EIATTR_VRC_CTA_INIT_COUNT
	.align		4
        /*0030*/ 	.byte	0x02, 0x4a
	.zero		1
	.zero		1


	//----- nvinfo : EIATTR_SYSCALL_OFFSETS
	.align		4
        /*0034*/ 	.byte	0x04, 0x46
        /*0036*/ 	.short	(.L_79 - .L_78)


	//   ....[0]....
.L_78:
        /*0038*/ 	.word	0x00000680


	//   ....[1]....
        /*003c*/ 	.word	0x000007c0


	//   ....[2]....
        /*0040*/ 	.word	0x00000970


	//----- nvinfo : EIATTR_EXIT_INSTR_OFFSETS
	.align		4
.L_79:
        /*0044*/ 	.byte	0x04, 0x1c
        /*0046*/ 	.short	(.L_81 - .L_80)


	//   ....[0]....
.L_80:
        /*0048*/ 	.word	0x00000060


	//   ....[1]....
        /*004c*/ 	.word	0x00000690


	//----- nvinfo : EIATTR_CRS_STACK_SIZE
	.align		4
.L_81:
        /*0050*/ 	.byte	0x04, 0x1e
        /*0052*/ 	.short	(.L_83 - .L_82)
.L_82:
        /*0054*/ 	.word	0x00000000


	//----- nvinfo : EIATTR_CBANK_PARAM_SIZE
	.align		4
.L_83:
        /*0058*/ 	.byte	0x03, 0x19
        /*005a*/ 	.short	0x0008


	//----- nvinfo : EIATTR_PARAM_CBANK
	.align		4
        /*005c*/ 	.byte	0x04, 0x0a
        /*005e*/ 	.short	(.L_85 - .L_84)
	.align		4
.L_84:
        /*0060*/ 	.word	index@(.nv.constant0._Z14DeleteOnDevicePP4Base)
        /*0064*/ 	.short	0x0380
        /*0066*/ 	.short	0x0008


	//----- nvinfo : EIATTR_SW_WAR
	.align		4
.L_85:
        /*0068*/ 	.byte	0x04, 0x36
        /*006a*/ 	.short	(.L_87 - .L_86)
.L_86:
        /*006c*/ 	.word	0x00000008
.L_87:


//--------------------- .nv.callgraph             --------------------------
	.section	.nv.callgraph,"",@"SHT_CUDA_CALLGRAPH"
	.align	4
	.sectionentsize	8
	.align		4
        /*0000*/ 	.word	0x00000000
	.align		4
        /*0004*/ 	.word	0xffffffff
	.align		4
        /*0008*/ 	.word	index@(_Z16AllocateOnDevicePP4Basem)
	.align		4
        /*000c*/ 	.word	index@(vprintf)
	.align		4
        /*0010*/ 	.word	index@(_Z16AllocateOnDevicePP4Basem)
	.align		4
        /*0014*/ 	.word	index@(malloc)
	.align		4
        /*0018*/ 	.word	index@(_Z7TestFunPbPP4Basem)
	.align		4
        /*001c*/ 	.word	index@(vprintf)
	.align		4
        /*0020*/ 	.word	index@(_Z14DeleteOnDevicePP4Base)
	.align		4
        /*0024*/ 	.word	index@(vprintf)
	.align		4
        /*0028*/ 	.word	index@(_Z14DeleteOnDevicePP4Base)
	.align		4
        /*002c*/ 	.word	index@(free)
	.align		4
        /*0030*/ 	.word	0x00000000
	.align		4
        /*0034*/ 	.word	0xfffffffe
	.align		4
        /*0038*/ 	.word	0x00000000
	.align		4
        /*003c*/ 	.word	0xfffffffd
	.align		4
        /*0040*/ 	.word	0x00000000
	.align		4
        /*0044*/ 	.word	0xfffffffc


//--------------------- .nv.constant4             --------------------------
	.section	.nv.constant4,"a",@progbits
	.align	8
	.align		8
.nv.constant4:
        /*0000*/ 	.dword	vprintf
	.align		8
        /*0008*/ 	.dword	malloc
	.align		8
        /*0010*/ 	.dword	_ZTV4Base
	.align		8
        /*0018*/ 	.dword	_ZTV7Derived
	.align		8
        /*0020*/ 	.dword	$str
	.align		8
        /*0028*/ 	.dword	$str$1
	.align		8
        /*0030*/ 	.dword	free


//--------------------- .nv.constant2._Z16AllocateOnDevicePP4Basem --------------------------
	.section	.nv.constant2._Z16AllocateOnDevicePP4Basem,"a",@progbits
	.sectionflags	@""
	.align	4
.nv.constant2._Z16AllocateOnDevicePP4Basem:
        /*0000*/ 	.byte	0x01, 0x00, 0x00, 0x00, 0x00, 0x00, 0x00, 0x00, 0xa0, 0x08, 0x00, 0x00, 0x00, 0x00, 0x00, 0x00
        /*0010*/ 	.byte	0xf0, 0x06, 0x00, 0x00, 0x00, 0x00, 0x00, 0x00


//--------------------- .nv.constant2._Z7TestFunPbPP4Basem --------------------------
	.section	.nv.constant2._Z7TestFunPbPP4Basem,"a",@progbits
	.sectionflags	@""
	.align	4
.nv.constant2._Z7TestFunPbPP4Basem:
        /*0000*/ 	.byte	0x01, 0x00, 0x00, 0x00, 0x00, 0x00, 0x00, 0x00, 0xe0, 0x03, 0x00, 0x00, 0x00, 0x00, 0x00, 0x00
        /*0010*/ 	.byte	0x30, 0x02, 0x00, 0x00, 0x00, 0x00, 0x00, 0x00


//--------------------- .nv.constant2._Z14DeleteOnDevicePP4Base --------------------------
	.section	.nv.constant2._Z14DeleteOnDevicePP4Base,"a",@progbits
	.sectionflags	@""
	.align	4
.nv.constant2._Z14DeleteOnDevicePP4Base:
        /*0000*/ 	.byte	0x01, 0x00, 0x00, 0x00, 0x00, 0x00, 0x00, 0x00, 0x50, 0x08, 0x00, 0x00, 0x00, 0x00, 0x00, 0x00
        /*0010*/ 	.byte	0xa0, 0x06, 0x00, 0x00, 0x00, 0x00, 0x00, 0x00


//--------------------- .text._Z16AllocateOnDevicePP4Basem --------------------------
	.section	.text._Z16AllocateOnDevicePP4Basem,"ax",@progbits
	.align	128
        .global         _Z16AllocateOnDevicePP4Basem
        .type           _Z16AllocateOnDevicePP4Basem,@function
        .size           _Z16AllocateOnDevicePP4Basem,(.L_x_27 - _Z16AllocateOnDevicePP4Basem)
        .other          _Z16AllocateOnDevicePP4Basem,@"STO_CUDA_ENTRY STV_DEFAULT"
_Z16AllocateOnDevicePP4Basem:
.text._Z16AllocateOnDevicePP4Basem:
[----:B------:R-:W0:Y:S01]  /*0000*/  LDC R1, c[0x0][0x37c] ;  /* 0x0000df00ff017b82 */ /* 0x000e220000000800 */
[----:B------:R-:W1:Y:S01]  /*0010*/  LDCU.64 UR6, c[0x0][0x388] ;  /* 0x00007100ff0677ac */ /* 0x000e620008000a00 */
[----:B------:R-:W-:Y:S01]  /*0020*/  MOV R0, 0x8 ;  /* 0x0000000800007802 */ /* 0x000fe20000000f00 */
[----:B------:R-:W2:Y:S05]  /*0030*/  LDCU.64 UR36, c[0x0][0x358] ;  /* 0x00006b00ff2477ac */ /* 0x000eaa0008000a00 */
[----:B------:R3:W4:Y:S01]  /*0040*/  LDC.64 R2, c[0x4][R0] ;  /* 0x0100000000027b82 */ /* 0x0007220000000a00 */
[----:B-1----:R-:W-:Y:S02]  /*0050*/  USHF.L.U32 UR4, UR6, 0x4, URZ ;  /* 0x0000000406047899 */ /* 0x002fe400080006ff */
[----:B------:R-:W-:-:S02]  /*0060*/  USHF.L.U64.HI UR5, UR6, 0x4, UR7 ;  /* 0x0000000406057899 */ /* 0x000fc40008010207 */
[----:B------:R-:W-:-:S04]  /*0070*/  ULOP3.LUT UR4, UR4, 0x8, URZ, 0xfc, !UPT ;  /* 0x0000000804047892 */ /* 0x000fc8000f8efcff */
[----:B------:R-:W-:Y:S02]  /*0080*/  IMAD.U32 R5, RZ, RZ, UR5 ;  /* 0x00000005ff057e24 */ /* 0x000fe4000f8e00ff */
[----:B--23--:R-:W-:-:S07]  /*0090*/  IMAD.U32 R4, RZ, RZ, UR4 ;  /* 0x00000004ff047e24 */ /* 0x00cfce000f8e00ff */
[----:B------:R-:W-:-:S07]  /*00a0*/  LEPC R20, `(.L_x_0) ;  /* 0x000000001014794e */ /* 0x000fce0000000000 */
[----:B0---4-:R-:W-:Y:S05]  /*00b0*/  CALL.ABS.NOINC R2 ;  /* 0x0000000002007343 */ /* 0x011fea0003c00000 */
.L_x_0:
[----:B------:R-:W0:Y:S01]  /*00c0*/  LDC.64 R8, c[0x0][0x388] ;  /* 0x0000e200ff087b82 */ /* 0x000e220000000a00 */
[----:B------:R-:W-:Y:S02]  /*00d0*/  IMAD.MOV.U32 R2, RZ, RZ, R4 ;  /* 0x000000ffff027224 */ /* 0x000fe400078e0004 */
[----:B------:R-:W-:-:S05]  /*00e0*/  IMAD.MOV.U32 R3, RZ, RZ, R5 ;  /* 0x000000ffff037224 */ /* 0x000fca00078e0005 */
[----:B------:R-:W1:Y:S01]  /*00f0*/  LDC.64 R6, c[0x0][0x388] ;  /* 0x0000e200ff067b82 */ /* 0x000e620000000a00 */
[----:B0-----:R0:W-:Y:S01]  /*0100*/  ST.E.64 desc[UR36][R2.64], R8 ;  /* 0x0000000802007985 */ /* 0x0011e2000c101b24 */
[----:B-1----:R-:W-:-:S04]  /*0110*/  ISETP.NE.U32.AND P0, PT, R6, RZ, PT ;  /* 0x000000ff0600720c */ /* 0x002fc80003f05070 */
[----:B------:R-:W-:-:S13]  /*0120*/  ISETP.NE.AND.EX P0, PT, R7, RZ, PT, P0 ;  /* 0x000000ff0700720c */ /* 0x000fda0003f05300 */
[----:B0-----:R-:W-:Y:S05]  /*0130*/  @!P0 BRA `(.L_x_1) ;  /* 0x0000000400588947 */ /* 0x001fea0003800000 */
[C---:B------:R-:W-:Y:S02]  /*0140*/  ISETP.GE.U32.AND P1, PT, R6.reuse, 0x8, PT ;  /* 0x000000080600780c */ /* 0x040fe40003f26070 */
[----:B------:R-:W-:Y:S02]  /*0150*/  CS2R R12, SRZ ;  /* 0x00000000000c7805 */ /* 0x000fe4000001ff00 */
[----:B------:R-:W-:Y:S02]  /*0160*/  LOP3.LUT R14, R6, 0x7, RZ, 0xc0, !PT ;  /* 0x00000007060e7812 */ /* 0x000fe400078ec0ff */
[----:B------:R-:W-:Y:S02]  /*0170*/  ISETP.GE.U32.AND.EX P1, PT, R7, RZ, PT, P1 ;  /* 0x000000ff0700720c */ /* 0x000fe40003f26110 */
[----:B------:R-:W-:-:S04]  /*0180*/  ISETP.NE.U32.AND P0, PT, R14, RZ, PT ;  /* 0x000000ff0e00720c */ /* 0x000fc80003f05070 */
[----:B------:R-:W-:-:S07]  /*0190*/  ISETP.NE.AND.EX P0, PT, RZ, RZ, PT, P0 ;  /* 0x000000ffff00720c */ /* 0x000fce0003f05300 */
[----:B------:R-:W-:Y:S06]  /*01a0*/  @!P1 BRA `(.L_x_2) ;  /* 0x00000000007c9947 */ /* 0x000fec0003800000 */
[----:B------:R-:W0:Y:S01]  /*01b0*/  LDCU.64 UR4, c[0x4][0x18] ;  /* 0x01000300ff0477ac */ /* 0x000e220008000a00 */
[----:B------:R-:W-:Y:S01]  /*01c0*/  IADD3 R10, P1, PT, R4, 0x48, RZ ;  /* 0x00000048040a7810 */ /* 0x000fe20007f3e0ff */
[----:B------:R-:W-:Y:S01]  /*01d0*/  BSSY.RECONVERGENT B0, `(.L_x_2) ;  /* 0x000001c000007945 */ /* 0x000fe20003800200 */
[----:B------:R-:W-:Y:S01]  /*01e0*/  LOP3.LUT R12, R6, 0xfffffff8, RZ, 0xc0, !PT ;  /* 0xfffffff8060c7812 */ /* 0x000fe200078ec0ff */
[----:B------:R-:W1:Y:S02]  /*01f0*/  LDCU UR6, c[0x0][0x38c] ;  /* 0x00007180ff0677ac */ /* 0x000e640008000800 */
[----:B------:R-:W-:Y:S02]  /*0200*/  IMAD.X R11, RZ, RZ, R5, P1 ;  /* 0x000000ffff0b7224 */ /* 0x000fe400008e0605 */
[----:B------:R-:W-:Y:S01]  /*0210*/  IMAD.MOV.U32 R0, RZ, RZ, R12 ;  /* 0x000000ffff007224 */ /* 0x000fe200078e000c */
[----:B0-----:R-:W-:-:S04]  /*0220*/  UIADD3 UR4, UP0, UPT, UR4, 0x10, URZ ;  /* 0x0000001004047890 */ /* 0x001fc8000ff1e0ff */
[----:B------:R-:W-:Y:S01]  /*0230*/  UIADD3.X UR5, UPT, UPT, URZ, UR5, URZ, UP0, !UPT ;  /* 0x00000005ff057290 */ /* 0x000fe200087fe4ff */
[----:B-1----:R-:W-:Y:S02]  /*0240*/  IMAD.U32 R13, RZ, RZ, UR6 ;  /* 0x00000006ff0d7e24 */ /* 0x002fe4000f8e00ff */
[----:B------:R-:W-:Y:S02]  /*0250*/  IMAD.U32 R7, RZ, RZ, UR6 ;  /* 0x00000006ff077e24 */ /* 0x000fe4000f8e00ff */
[----:B------:R-:W-:Y:S02]  /*0260*/  IMAD.U32 R2, RZ, RZ, UR4 ;  /* 0x00000004ff027e24 */ /* 0x000fe4000f8e00ff */
[----:B------:R-:W-:-:S07]  /*0270*/  IMAD.U32 R3, RZ, RZ, UR5 ;  /* 0x00000005ff037e24 */ /* 0x000fce000f8e00ff */
.L_x_3:
[----:B0-----:R-:W-:Y:S01]  /*0280*/  IMAD.MOV.U32 R8, RZ, RZ, R10 ;  /* 0x000000ffff087224 */ /* 0x001fe200078e000a */
[----:B------:R-:W-:Y:S01]  /*0290*/  IADD3 R0, P1, PT, R0, -0x8, RZ ;  /* 0xfffffff800007810 */ /* 0x000fe20007f3e0ff */
[----:B------:R-:W-:-:S03]  /*02a0*/  IMAD.MOV.U32 R9, RZ, RZ, R11 ;  /* 0x000000ffff097224 */ /* 0x000fc600078e000b */
[----:B------:R-:W-:Y:S02]  /*02b0*/  IADD3.X R7, PT, PT, R7, -0x1, RZ, P1, !PT ;  /* 0xffffffff07077810 */ /* 0x000fe40000ffe4ff */
[----:B------:R0:W-:Y:S01]  /*02c0*/  ST.E.64 desc[UR36][R8.64+-0x40], R2 ;  /* 0xffffc00208007985 */ /* 0x0001e2000c101b24 */
[----:B------:R-:W-:Y:S02]  /*02d0*/  ISETP.NE.U32.AND P1, PT, R0, RZ, PT ;  /* 0x000000ff0000720c */ /* 0x000fe40003f25070 */
[----:B------:R-:W-:Y:S01]  /*02e0*/  IADD3 R10, P2, PT, R8, 0x80, RZ ;  /* 0x00000080080a7810 */ /* 0x000fe20007f5e0ff */
[----:B------:R0:W-:Y:S01]  /*02f0*/  ST.E.64 desc[UR36][R8.64+-0x30], R2 ;  /* 0xffffd00208007985 */ /* 0x0001e2000c101b24 */
[----:B------:R-:W-:-:S03]  /*0300*/  ISETP.NE.AND.EX P1, PT, R7, RZ, PT, P1 ;  /* 0x000000ff0700720c */ /* 0x000fc60003f25310 */
[----:B------:R0:W-:Y:S01]  /*0310*/  ST.E.64 desc[UR36][R8.64+-0x20], R2 ;  /* 0xffffe00208007985 */ /* 0x0001e2000c101b24 */
[----:B------:R-:W-:-:S03]  /*0320*/  IMAD.X R11, RZ, RZ, R9, P2 ;  /* 0x000000ffff0b7224 */ /* 0x000fc600010e0609 */
[----:B------:R0:W-:Y:S04]  /*0330*/  ST.E.64 desc[UR36][R8.64+-0x10], R2 ;  /* 0xfffff00208007985 */ /* 0x0001e8000c101b24 */
[----:B------:R0:W-:Y:S04]  /*0340*/  ST.E.64 desc[UR36][R8.64], R2 ;  /* 0x0000000208007985 */ /* 0x0001e8000c101b24 */
[----:B------:R0:W-:Y:S04]  /*0350*/  ST.E.64 desc[UR36][R8.64+0x10], R2 ;  /* 0x0000100208007985 */ /* 0x0001e8000c101b24 */
[----:B------:R0:W-:Y:S04]  /*0360*/  ST.E.64 desc[UR36][R8.64+0x20], R2 ;  /* 0x0000200208007985 */ /* 0x0001e8000c101b24 */
[----:B------:R0:W-:Y:S01]  /*0370*/  ST.E.64 desc[UR36][R8.64+0x30], R2 ;  /* 0x0000300208007985 */ /* 0x0001e2000c101b24 */
[----:B------:R-:W-:Y:S05]  /*0380*/  @P1 BRA `(.L_x_3) ;  /* 0xfffffffc00bc1947 */ /* 0x000fea000383ffff */
[----:B------:R-:W-:Y:S05]  /*0390*/  BSYNC.RECONVERGENT B0 ;  /* 0x0000000000007941 */ /* 0x000fea0003800200 */
.L_x_2:
[----:B------:R-:W-:Y:S05]  /*03a0*/  @!P0 BRA `(.L_x_1) ;  /* 0x0000000000bc8947 */ /* 0x000fea0003800000 */
[----:B------:R-:W-:Y:S01]  /*03b0*/  ISETP.GE.U32.AND P1, PT, R14, 0x4, PT ;  /* 0x000000040e00780c */ /* 0x000fe20003f26070 */
[----:B------:R-:W1:Y:S01]  /*03c0*/  LDCU.64 UR6, c[0x4][0x18] ;  /* 0x01000300ff0677ac */ /* 0x000e620008000a00 */
[----:B------:R-:W-:Y:S02]  /*03d0*/  LOP3.LUT R0, R6, 0x3, RZ, 0xc0, !PT ;  /* 0x0000000306007812 */ /* 0x000fe400078ec0ff */
[----:B------:R-:W-:Y:S02]  /*03e0*/  ISETP.GE.U32.AND.EX P1, PT, RZ, RZ, PT, P1 ;  /* 0x000000ffff00720c */ /* 0x000fe40003f26110 */
[----:B------:R-:W-:-:S04]  /*03f0*/  ISETP.NE.U32.AND P0, PT, R0, RZ, PT ;  /* 0x000000ff0000720c */ /* 0x000fc80003f05070 */
[----:B------:R-:W-:-:S07]  /*0400*/  ISETP.NE.AND.EX P0, PT, RZ, RZ, PT, P0 ;  /* 0x000000ffff00720c */ /* 0x000fce0003f05300 */
[----:B------:R-:W-:Y:S06]  /*0410*/  @!P1 BRA `(.L_x_4) ;  /* 0x00000000003c9947 */ /* 0x000fec0003800000 */
[----:B------:R-:W-:Y:S01]  /*0420*/  UMOV UR4, 0x10 ;  /* 0x0000001000047882 */ /* 0x000fe20000000000 */
[----:B------:R-:W-:Y:S01]  /*0430*/  UMOV UR5, 0x0 ;  /* 0x0000000000057882 */ /* 0x000fe20000000000 */
[----:B0-----:R-:W-:Y:S01]  /*0440*/  LEA R2, P1, R12, R4, 0x4 ;  /* 0x000000040c027211 */ /* 0x001fe200078220ff */
[----:B-1----:R-:W-:-:S03]  /*0450*/  UIMAD.WIDE.U32 UR4, UR6, 0x1, UR4 ;  /* 0x00000001060478a5 */ /* 0x002fc6000f8e0004 */
[C-C-:B------:R-:W-:Y:S01]  /*0460*/  LEA.HI.X R3, R12.reuse, R5, R13.reuse, 0x4, P1 ;  /* 0x000000050c037211 */ /* 0x140fe200008f240d */
[----:B------:R-:W-:Y:S01]  /*0470*/  UIADD3 UR8, UPT, UPT, UR5, UR7, URZ ;  /* 0x0000000705087290 */ /* 0x000fe2000fffe0ff */
[----:B------:R-:W-:Y:S01]  /*0480*/  IADD3 R12, P1, PT, R12, 0x4, RZ ;  /* 0x000000040c0c7810 */ /* 0x000fe20007f3e0ff */
[----:B------:R-:W-:Y:S02]  /*0490*/  IMAD.U32 R9, RZ, RZ, UR5 ;  /* 0x00000005ff097e24 */ /* 0x000fe4000f8e00ff */
[----:B------:R-:W-:Y:S02]  /*04a0*/  IMAD.U32 R8, RZ, RZ, UR4 ;  /* 0x00000004ff087e24 */ /* 0x000fe4000f8e00ff */
[----:B------:R-:W-:Y:S01]  /*04b0*/  MOV R9, UR8 ;  /* 0x0000000800097c02 */ /* 0x000fe20008000f00 */
[----:B------:R-:W-:-:S04]  /*04c0*/  IMAD.X R13, RZ, RZ, R13, P1 ;  /* 0x000000ffff0d7224 */ /* 0x000fc800008e060d */
[----:B------:R2:W-:Y:S04]  /*04d0*/  ST.E.64 desc[UR36][R2.64+0x8], R8 ;  /* 0x0000080802007985 */ /* 0x0005e8000c101b24 */
[----:B------:R2:W-:Y:S04]  /*04e0*/  ST.E.64 desc[UR36][R2.64+0x18], R8 ;  /* 0x0000180802007985 */ /* 0x0005e8000c101b24 */
[----:B------:R2:W-:Y:S04]  /*04f0*/  ST.E.64 desc[UR36][R2.64+0x28], R8 ;  /* 0x0000280802007985 */ /* 0x0005e8000c101b24 */
[----:B------:R2:W-:Y:S02]  /*0500*/  ST.E.64 desc[UR36][R2.64+0x38], R8 ;  /* 0x0000380802007985 */ /* 0x0005e4000c101b24 */
.L_x_4:
[----:B------:R-:W-:Y:S05]  /*0510*/  @!P0 BRA `(.L_x_1) ;  /* 0x0000000000608947 */ /* 0x000fea0003800000 */
[----:B------:R-:W-:Y:S02]  /*0520*/  ISETP.NE.U32.AND P1, PT, R0, 0x1, PT ;  /* 0x000000010000780c */ /* 0x000fe40003f25070 */
[----:B------:R-:W-:Y:S02]  /*0530*/  LOP3.LUT R6, R6, 0x1, RZ, 0xc0, !PT ;  /* 0x0000000106067812 */ /* 0x000fe400078ec0ff */
[----:B------:R-:W-:Y:S02]  /*0540*/  ISETP.NE.AND.EX P1, PT, RZ, RZ, PT, P1 ;  /* 0x000000ffff00720c */ /* 0x000fe40003f25310 */
[----:B------:R-:W-:-:S04]  /*0550*/  ISETP.NE.U32.AND P0, PT, R6, 0x1, PT ;  /* 0x000000010600780c */ /* 0x000fc80003f05070 */
[----:B------:R-:W-:-:S07]  /*0560*/  ISETP.NE.U32.AND.EX P0, PT, RZ, RZ, PT, P0 ;  /* 0x000000ffff00720c */ /* 0x000fce0003f05100 */
[----:B------:R-:W-:Y:S06]  /*0570*/  @!P1 BRA `(.L_x_5) ;  /* 0x0000000000289947 */ /* 0x000fec0003800000 */
[----:B-1----:R-:W-:Y:S01]  /*0580*/  UIADD3 UR4, UP0, UPT, UR6, 0x10, URZ ;  /* 0x0000001006047890 */ /* 0x002fe2000ff1e0ff */
[----:B0-2---:R-:W-:-:S03]  /*0590*/  LEA R2, P1, R12, R4, 0x4 ;  /* 0x000000040c027211 */ /* 0x005fc600078220ff */
[----:B------:R-:W-:Y:S01]  /*05a0*/  UIADD3.X UR5, UPT, UPT, URZ, UR7, URZ, UP0, !UPT ;  /* 0x00000007ff057290 */ /* 0x000fe200087fe4ff */
[C---:B------:R-:W-:Y:S01]  /*05b0*/  LEA.HI.X R3, R12.reuse, R5, R13, 0x4, P1 ;  /* 0x000000050c037211 */ /* 0x040fe200008f240d */
[----:B------:R-:W-:Y:S01]  /*05c0*/  IMAD.U32 R6, RZ, RZ, UR4 ;  /* 0x00000004ff067e24 */ /* 0x000fe2000f8e00ff */
[----:B------:R-:W-:-:S03]  /*05d0*/  IADD3 R12, P1, PT, R12, 0x2, RZ ;  /* 0x000000020c0c7810 */ /* 0x000fc60007f3e0ff */
[----:B------:R-:W-:Y:S02]  /*05e0*/  IMAD.U32 R7, RZ, RZ, UR5 ;  /* 0x00000005ff077e24 */ /* 0x000fe4000f8e00ff */
[----:B------:R-:W-:-:S03]  /*05f0*/  IMAD.X R13, RZ, RZ, R13, P1 ;  /* 0x000000ffff0d7224 */ /* 0x000fc600008e060d */
[----:B------:R3:W-:Y:S04]  /*0600*/  ST.E.64 desc[UR36][R2.64+0x8], R6 ;  /* 0x0000080602007985 */ /* 0x0007e8000c101b24 */
[----:B------:R3:W-:Y:S02]  /*0610*/  ST.E.64 desc[UR36][R2.64+0x18], R6 ;  /* 0x0000180602007985 */ /* 0x0007e4000c101b24 */
.L_x_5:
[----:B------:R-:W-:Y:S05]  /*0620*/  @P0 BRA `(.L_x_1) ;  /* 0x00000000001c0947 */ /* 0x000fea0003800000 */
[----:B-1----:R-:W-:Y:S01]  /*0630*/  UIADD3 UR6, UP0, UPT, UR6, 0x10, URZ ;  /* 0x0000001006067890 */ /* 0x002fe2000ff1e0ff */
[----:B0-23--:R-:W-:-:S03]  /*0640*/  LEA R2, P0, R12, R4, 0x4 ;  /* 0x000000040c027211 */ /* 0x00dfc600078020ff */
[----:B------:R-:W-:Y:S01]  /*0650*/  UIADD3.X UR7, UPT, UPT, URZ, UR7, URZ, UP0, !UPT ;  /* 0x00000007ff077290 */ /* 0x000fe200087fe4ff */
[----:B------:R-:W-:Y:S01]  /*0660*/  LEA.HI.X R3, R12, R5, R13, 0x4, P0 ;  /* 0x000000050c037211 */ /* 0x000fe200000f240d */
[----:B------:R-:W-:-:S04]  /*0670*/  IMAD.U32 R6, RZ, RZ, UR6 ;  /* 0x00000006ff067e24 */ /* 0x000fc8000f8e00ff */
[----:B------:R-:W-:-:S05]  /*0680*/  IMAD.U32 R7, RZ, RZ, UR7 ;  /* 0x00000007ff077e24 */ /* 0x000fca000f8e00ff */
[----:B------:R4:W-:Y:S02]  /*0690*/  ST.E.64 desc[UR36][R2.64+0x8], R6 ;  /* 0x0000080602007985 */ /* 0x0009e4000c101b24 */
.L_x_1:
[----:B0-234-:R-:W0:Y:S01]  /*06a0*/  LDC.64 R2, c[0x0][0x380] ;  /* 0x0000e000ff027b82 */ /* 0x01de220000000a00 */
[----:B------:R-:W-:-:S05]  /*06b0*/  IADD3 R4, P0, PT, R4, 0x8, RZ ;  /* 0x0000000804047810 */ /* 0x000fca0007f1e0ff */
[----:B------:R-:W-:-:S05]  /*06c0*/  IMAD.X R5, RZ, RZ, R5, P0 ;  /* 0x000000ffff057224 */ /* 0x000fca00000e0605 */
[----:B0-----:R-:W-:Y:S01]  /*06d0*/  STG.E.64 desc[UR36][R2.64], R4 ;  /* 0x0000000402007986 */ /* 0x001fe2000c101b24 */
[----:B-1----:R-:W-:Y:S05]  /*06e0*/  EXIT ;  /* 0x000000000000794d */ /* 0x002fea0003800000 */
        .type           $_Z16AllocateOnDevicePP4Basem$_ZN4Base3funEi,@function
        .size           $_Z16AllocateOnDevicePP4Basem$_ZN4Base3funEi,($_Z16AllocateOnDevicePP4Basem$_ZN7Derived3funEi - $_Z16AllocateOnDevicePP4Basem$_ZN4Base3funEi)
$_Z16AllocateOnDevicePP4Basem$_ZN4Base3funEi:
[----:B------:R-:W-:Y:S02]  /*06f0*/  VIADD R1, R1, 0xffffffe8 ;  /* 0xffffffe801017836 */ /* 0x000fe40000000000 */
[----:B------:R-:W-:-:S03]  /*0700*/  IMAD.MOV.U32 R8, RZ, RZ, R6 ;  /* 0x000000ffff087224 */ /* 0x000fc600078e0006 */
[----:B------:R-:W-:Y:S04]  /*0710*/  STL [R1+0x10], R17 ;  /* 0x0000101101007387 */ /* 0x000fe80000100800 */
[----:B------:R-:W-:Y:S04]  /*0720*/  STL [R1+0xc], R16 ;  /* 0x00000c1001007387 */ /* 0x000fe80000100800 */
[----:B------:R0:W-:Y:S01]  /*0730*/  STL [R1+0x8], R2 ;  /* 0x0000080201007387 */ /* 0x0001e20000100800 */
[----:B------:R-:W-:Y:S01]  /*0740*/  MOV R0, 0x0 ;  /* 0x0000000000007802 */ /* 0x000fe20000000f00 */
[----:B------:R-:W1:Y:S02]  /*0750*/  LDCU UR4, c[0x0][0x2f8] ;  /* 0x00005f00ff0477ac */ /* 0x000e640008000800 */
[----:B------:R2:W-:Y:S01]  /*0760*/  STL [R1], R8 ;  /* 0x0000000801007387 */ /* 0x0005e20000100800 */
[----:B0-----:R2:W0:Y:S01]  /*0770*/  LDC.64 R2, c[0x4][R0] ;  /* 0x0100000000027b82 */ /* 0x0014220000000a00 */
[----:B------:R-:W3:Y:S01]  /*0780*/  LDCU.64 UR6, c[0x4][0x20] ;  /* 0x01000400ff0677ac */ /* 0x000ee20008000a00 */
[----:B------:R-:W4:Y:S01]  /*0790*/  LDCU UR5, c[0x0][0x2fc] ;  /* 0x00005f80ff0577ac */ /* 0x000f220008000800 */
[----:B-1----:R-:W-:Y:S01]  /*07a0*/  IADD3 R6, P0, PT, R1, UR4, RZ ;  /* 0x0000000401067c10 */ /* 0x002fe2000ff1e0ff */
[----:B---3--:R-:W-:Y:S01]  /*07b0*/  IMAD.U32 R4, RZ, RZ, UR6 ;  /* 0x00000006ff047e24 */ /* 0x008fe2000f8e00ff */
[----:B------:R-:W-:-:S03]  /*07c0*/  MOV R5, UR7 ;  /* 0x0000000700057c02 */ /* 0x000fc60008000f00 */
[----:B----4-:R-:W-:Y:S02]  /*07d0*/  IMAD.X R7, RZ, RZ, UR5, P0 ;  /* 0x00000005ff077e24 */ /* 0x010fe400080e06ff */
[----:B------:R-:W-:Y:S02]  /*07e0*/  IMAD.MOV.U32 R16, RZ, RZ, R20 ;  /* 0x000000ffff107224 */ /* 0x000fe400078e0014 */
[----:B--2---:R-:W-:-:S07]  /*07f0*/  IMAD.MOV.U32 R17, RZ, RZ, R21 ;  /* 0x000000ffff117224 */ /* 0x004fce00078e0015 */
[----:B------:R-:W-:-:S07]  /*0800*/  LEPC R20, `(.L_x_6) ;  /* 0x000000001014794e */ /* 0x000fce0000000000 */
[----:B0-----:R-:W-:Y:S05]  /*0810*/  CALL.ABS.NOINC R2 ;  /* 0x0000000002007343 */ /* 0x001fea0003c00000 */
.L_x_6:
[----:B------:R-:W-:Y:S01]  /*0820*/  IMAD.MOV.U32 R20, RZ, RZ, R16 ;  /* 0x000000ffff147224 */ /* 0x000fe200078e0010 */
[----:B------:R-:W2:Y:S01]  /*0830*/  LDL R2, [R1+0x8] ;  /* 0x0000080001027983 */ /* 0x000ea20000100800 */
[----:B------:R-:W-:Y:S02]  /*0840*/  IMAD.MOV.U32 R21, RZ, RZ, R17 ;  /* 0x000000ffff157224 */ /* 0x000fe400078e0011 */
[----:B------:R-:W-:Y:S01]  /*0850*/  IMAD.MOV.U32 R4, RZ, RZ, 0x1 ;  /* 0x00000001ff047424 */ /* 0x000fe200078e00ff */
[----:B------:R-:W2:Y:S04]  /*0860*/  LDL R16, [R1+0xc] ;  /* 0x00000c0001107983 */ /* 0x000ea80000100800 */
[----:B------:R0:W2:Y:S02]  /*0870*/  LDL R17, [R1+0x10] ;  /* 0x0000100001117983 */ /* 0x0000a40000100800 */
[----:B0-----:R-:W-:Y:S01]  /*0880*/  VIADD R1, R1, 0x18 ;  /* 0x0000001801017836 */ /* 0x001fe20000000000 */
[----:B--2---:R-:W-:Y:S06]  /*0890*/  RET.REL.NODEC R20 `(_Z16AllocateOnDevicePP4Basem) ;  /* 0xfffffff414d87950 */ /* 0x004fec0003c3ffff */
        .type           $_Z16AllocateOnDevicePP4Basem$_ZN7Derived3funEi,@function
        .size           $_Z16AllocateOnDevicePP4Basem$_ZN7Derived3funEi,(.L_x_27 - $_Z16AllocateOnDevicePP4Basem$_ZN7Derived3funEi)
$_Z16AllocateOnDevicePP4Basem$_ZN7Derived3funEi:
        /* <DEDUP_REMOVED lines=11> */
[----:B-1----:R-:W-:-:S02]  /*0950*/  IADD3 R6, P0, PT, R1, UR4, RZ ;  /* 0x0000000401067c10 */ /* 0x002fc4000ff1e0ff */
[----:B---3--:R-:W-:Y:S01]  /*0960*/  MOV R4, UR6 ;  /* 0x0000000600047c02 */ /* 0x008fe20008000f00 */
[----:B------:R-:W-:Y:S02]  /*0970*/  IMAD.U32 R5, RZ, RZ, UR7 ;  /* 0x00000007ff057e24 */ /* 0x000fe4000f8e00ff */
[----:B----4-:R-:W-:Y:S02]  /*0980*/  IMAD.X R7, RZ, RZ, UR5, P0 ;  /* 0x00000005ff077e24 */ /* 0x010fe400080e06ff */
[----:B------:R-:W-:Y:S02]  /*0990*/  IMAD.MOV.U32 R16, RZ, RZ, R20 ;  /* 0x000000ffff107224 */ /* 0x000fe400078e0014 */
[----:B--2---:R-:W-:-:S07]  /*09a0*/  IMAD.MOV.U32 R17, RZ, RZ, R21 ;  /* 0x000000ffff117224 */ /* 0x004fce00078e0015 */
[----:B------:R-:W-:-:S07]  /*09b0*/  LEPC R20, `(.L_x_7) ;  /* 0x000000001014794e */ /* 0x000fce0000000000 */
[----:B0-----:R-:W-:Y:S05]  /*09c0*/  CALL.ABS.NOINC R2 ;  /* 0x0000000002007343 */ /* 0x001fea0003c00000 */
.L_x_7:
        /* <DEDUP_REMOVED lines=8> */
.L_x_8:
[----:B------:R-:W-:-:S00]  /*0a50*/  BRA `(.L_x_8) ;  /* 0xfffffffc00fc7947 */ /* 0x000fc0000383ffff */
[----:B------:R-:W-:-:S00]  /*0a60*/  NOP ;  /* 0x0000000000007918 */ /* 0x000fc00000000000 */
        /* <DEDUP_REMOVED lines=9> */
.L_x_27:


//--------------------- .text._Z7TestFunPbPP4Basem --------------------------
	.section	.text._Z7TestFunPbPP4Basem,"ax",@progbits
	.align	128
        .global         _Z7TestFunPbPP4Basem
        .type           _Z7TestFunPbPP4Basem,@function
        .size           _Z7TestFunPbPP4Basem,(.L_x_29 - _Z7TestFunPbPP4Basem)
        .other          _Z7TestFunPbPP4Basem,@"STO_CUDA_ENTRY STV_DEFAULT"
_Z7TestFunPbPP4Basem:
.text._Z7TestFunPbPP4Basem:
[----:B------:R-:W0:Y:S01]  /*0000*/  LDC R1, c[0x0][0x37c] ;  /* 0x0000df00ff017b82 */ /* 0x000e220000000800 */
[----:B------:R-:W1:Y:S01]  /*0010*/  S2R R17, SR_CTAID.X ;  /* 0x0000000000117919 */ /* 0x000e620000002500 */
[----:B------:R-:W1:Y:S01]  /*0020*/  LDCU UR4, c[0x0][0x360] ;  /* 0x00006c00ff0477ac */ /* 0x000e620008000800 */
[----:B------:R-:W1:Y:S01]  /*0030*/  S2R R0, SR_TID.X ;  /* 0x0000000000007919 */ /* 0x000e620000002100 */
[----:B------:R-:W2:Y:S01]  /*0040*/  LDCU.64 UR6, c[0x0][0x390] ;  /* 0x00007200ff0677ac */ /* 0x000ea20008000a00 */
[----:B-1----:R-:W-:-:S05]  /*0050*/  IMAD R17, R17, UR4, R0 ;  /* 0x0000000411117c24 */ /* 0x002fca000f8e0200 */
[----:B--2---:R-:W-:Y:S02]  /*0060*/  ISETP.GE.U32.AND P0, PT, R17, UR6, PT ;  /* 0x0000000611007c0c */ /* 0x004fe4000bf06070 */
[----:B------:R-:W-:-:S04]  /*0070*/  SHF.R.S32.HI R2, RZ, 0x1f, R17 ;  /* 0x0000001fff027819 */ /* 0x000fc80000011411 */
[----:B------:R-:W-:-:S13]  /*0080*/  ISETP.GE.U32.AND.EX P0, PT, R2, UR7, PT, P0 ;  /* 0x0000000702007c0c */ /* 0x000fda000bf06100 */
[----:B0-----:R-:W-:Y:S05]  /*0090*/  @P0 EXIT ;  /* 0x000000000000094d */ /* 0x001fea0003800000 */
[----:B------:R-:W0:Y:S01]  /*00a0*/  LDC.64 R8, c[0x0][0x388] ;  /* 0x0000e200ff087b82 */ /* 0x000e220000000a00 */
[----:B------:R-:W0:Y:S02]  /*00b0*/  LDCU.64 UR36, c[0x0][0x358] ;  /* 0x00006b00ff2477ac */ /* 0x000e240008000a00 */
[----:B0-----:R-:W2:Y:S01]  /*00c0*/  LDG.E.64 R4, desc[UR36][R8.64] ;  /* 0x0000002408047981 */ /* 0x001ea2000c1e1b00 */
[C---:B------:R-:W-:Y:S01]  /*00d0*/  IMAD.SHL.U32 R3, R17.reuse, 0x10, RZ ;  /* 0x0000001011037824 */ /* 0x040fe200078e00ff */
[----:B------:R-:W-:-:S04]  /*00e0*/  SHF.L.U64.HI R7, R17, 0x4, R2 ;  /* 0x0000000411077819 */ /* 0x000fc80000010202 */
[----:B--2---:R-:W-:-:S05]  /*00f0*/  IADD3 R14, P0, PT, R4, R3, RZ ;  /* 0x00000003040e7210 */ /* 0x004fca0007f1e0ff */
[----:B------:R-:W-:-:S05]  /*0100*/  IMAD.X R15, R5, 0x1, R7, P0 ;  /* 0x00000001050f7824 */ /* 0x000fca00000e0607 */
[----:B------:R0:W-:Y:S04]  /*0110*/  ST.E desc[UR36][R14.64+0x8], R17 ;  /* 0x000008110e007985 */ /* 0x0001e8000c101924 */
[----:B------:R-:W2:Y:S02]  /*0120*/  LDG.E.64 R4, desc[UR36][R8.64] ;  /* 0x0000002408047981 */ /* 0x000ea4000c1e1b00 */
[----:B--2---:R-:W-:-:S05]  /*0130*/  IADD3 R4, P0, PT, R4, R3, RZ ;  /* 0x0000000304047210 */ /* 0x004fca0007f1e0ff */
[----:B------:R-:W-:-:S05]  /*0140*/  IMAD.X R5, R5, 0x1, R7, P0 ;  /* 0x0000000105057824 */ /* 0x000fca00000e0607 */
[----:B------:R-:W2:Y:S04]  /*0150*/  LD.E.64 R10, desc[UR36][R4.64] ;  /* 0x00000024040a7980 */ /* 0x000ea8000c101b00 */
[----:B--2---:R-:W2:Y:S01]  /*0160*/  LD.E R10, desc[UR36][R10.64] ;  /* 0x000000240a0a7980 */ /* 0x004ea2000c101900 */
[----:B------:R-:W-:Y:S01]  /*0170*/  BSSY.RECONVERGENT B6, `(.L_x_9) ;  /* 0x0000006000067945 */ /* 0x000fe20003800200 */
[----:B------:R-:W-:Y:S01]  /*0180*/  MOV R6, R17 ;  /* 0x0000001100067202 */ /* 0x000fe20000000f00 */
[----:B------:R-:W-:Y:S01]  /*0190*/  IMAD.MOV.U32 R21, RZ, RZ, 0x0 ;  /* 0x00000000ff157424 */ /* 0x000fe200078e00ff */
[----:B------:R-:W-:Y:S01]  /*01a0*/  MOV R20, 0x1d0 ;  /* 0x000001d000147802 */ /* 0x000fe20000000f00 */
[----:B--2---:R0:W1:Y:S06]  /*01b0*/  LDC.64 R12, c[0x2][R10] ;  /* 0x008000000a0c7b82 */ /* 0x00406c0000000a00 */
[----:B01----:R-:W-:Y:S05]  /*01c0*/  CALL.REL.NOINC R12 `(_Z7TestFunPbPP4Basem) ;  /* 0xfffffffc0c8c7344 */ /* 0x003fea0003c3ffff */
[----:B------:R-:W-:Y:S05]  /*01d0*/  BSYNC.RECONVERGENT B6 ;  /* 0x0000000000067941 */ /* 0x000fea0003800200 */
.L_x_9:
[----:B------:R-:W0:Y:S02]  /*01e0*/  LDCU.64 UR4, c[0x0][0x380] ;  /* 0x00007000ff0477ac */ /* 0x000e240008000a00 */
[----:B0-----:R-:W-:-:S04]  /*01f0*/  IADD3 R6, P0, PT, R17, UR4, RZ ;  /* 0x0000000411067c10 */ /* 0x001fc8000ff1e0ff */
[----:B------:R-:W-:-:S05]  /*0200*/  IADD3.X R7, PT, PT, R2, UR5, RZ, P0, !PT ;  /* 0x0000000502077c10 */ /* 0x000fca00087fe4ff */
[----:B------:R-:W-:Y:S01]  /*0210*/  STG.E.U8 desc[UR36][R6.64], R4 ;  /* 0x0000000406007986 */ /* 0x000fe2000c101124 */
[----:B------:R-:W-:Y:S05]  /*0220*/  EXIT ;  /* 0x000000000000794d */ /* 0x000fea0003800000 */
        .type           $_Z7TestFunPbPP4Basem$_ZN4Base3funEi,@function
        .size           $_Z7TestFunPbPP4Basem$_ZN4Base3funEi,($_Z7TestFunPbPP4Basem$_ZN7Derived3funEi - $_Z7TestFunPbPP4Basem$_ZN4Base3funEi)
$_Z7TestFunPbPP4Basem$_ZN4Base3funEi:
        /* <DEDUP_REMOVED lines=14> */
[----:B----4-:R-:W-:Y:S01]  /*0310*/  IMAD.X R7, RZ, RZ, UR5, P0 ;  /* 0x00000005ff077e24 */ /* 0x010fe200080e06ff */
[----:B------:R-:W-:Y:S01]  /*0320*/  MOV R16, R20 ;  /* 0x0000001400107202 */ /* 0x000fe20000000f00 */
[----:B--2---:R-:W-:-:S07]  /*0330*/  IMAD.MOV.U32 R17, RZ, RZ, R21 ;  /* 0x000000ffff117224 */ /* 0x004fce00078e0015 */
[----:B------:R-:W-:-:S07]  /*0340*/  LEPC R20, `(.L_x_10) ;  /* 0x000000001014794e */ /* 0x000fce0000000000 */
[----:B0-----:R-:W-:Y:S05]  /*0350*/  CALL.ABS.NOINC R2 ;  /* 0x0000000002007343 */ /* 0x001fea0003c00000 */
.L_x_10:
[----:B------:R-:W-:Y:S01]  /*0360*/  IMAD.MOV.U32 R20, RZ, RZ, R16 ;  /* 0x000000ffff147224 */ /* 0x000fe200078e0010 */
[----:B------:R-:W-:Y:S01]  /*0370*/  MOV R21, R17 ;  /* 0x0000001100157202 */ /* 0x000fe20000000f00 */
[----:B------:R-:W2:Y:S01]  /*0380*/  LDL R2, [R1+0x8] ;  /* 0x0000080001027983 */ /* 0x000ea20000100800 */
[----:B------:R-:W-:-:S03]  /*0390*/  IMAD.MOV.U32 R4, RZ, RZ, 0x1 ;  /* 0x00000001ff047424 */ /* 0x000fc600078e00ff */
[----:B------:R-:W2:Y:S04]  /*03a0*/  LDL R16, [R1+0xc] ;  /* 0x00000c0001107983 */ /* 0x000ea80000100800 */
[----:B------:R0:W2:Y:S02]  /*03b0*/  LDL R17, [R1+0x10] ;  /* 0x0000100001117983 */ /* 0x0000a40000100800 */
[----:B0-----:R-:W-:Y:S01]  /*03c0*/  VIADD R1, R1, 0x18 ;  /* 0x0000001801017836 */ /* 0x001fe20000000000 */
[----:B--2---:R-:W-:Y:S06]  /*03d0*/  RET.REL.NODEC R20 `(_Z7TestFunPbPP4Basem) ;  /* 0xfffffffc14087950 */ /* 0x004fec0003c3ffff */
        .type           $_Z7TestFunPbPP4Basem$_ZN7Derived3funEi,@function
        .size           $_Z7TestFunPbPP4Basem$_ZN7Derived3funEi,(.L_x_29 - $_Z7TestFunPbPP4Basem$_ZN7Derived3funEi)
$_Z7TestFunPbPP4Basem$_ZN7Derived3funEi:
[----:B------:R-:W-:Y:S01]  /*03e0*/  IADD3 R1, PT, PT, R1, -0x18, RZ ;  /* 0xffffffe801017810 */ /* 0x000fe20007ffe0ff */
[----:B------:R-:W-:-:S04]  /*03f0*/  IMAD.MOV.U32 R8, RZ, RZ, R6 ;  /* 0x000000ffff087224 */ /* 0x000fc800078e0006 */
        /* <DEDUP_REMOVED lines=13> */
[----:B------:R-:W-:Y:S01]  /*04d0*/  IMAD.MOV.U32 R16, RZ, RZ, R20 ;  /* 0x000000ffff107224 */ /* 0x000fe200078e0014 */
[----:B--2---:R-:W-:-:S07]  /*04e0*/  MOV R17, R21 ;  /* 0x0000001500117202 */ /* 0x004fce0000000f00 */
[----:B------:R-:W-:-:S07]  /*04f0*/  LEPC R20, `(.L_x_11) ;  /* 0x000000001014794e */ /* 0x000fce0000000000 */
[----:B0-----:R-:W-:Y:S05]  /*0500*/  CALL.ABS.NOINC R2 ;  /* 0x0000000002007343 */ /* 0x001fea0003c00000 */
.L_x_11:
[----:B------:R-:W-:Y:S02]  /*0510*/  IMAD.MOV.U32 R20, RZ, RZ, R16 ;  /* 0x000000ffff147224 */ /* 0x000fe400078e0010 */
[----:B------:R-:W-:Y:S02]  /*0520*/  HFMA2 R4, -RZ, RZ, 0, 5.9604644775390625e-08 ;  /* 0x00000001ff047431 */ /* 0x000fe400000001ff */
[----:B------:R-:W-:Y:S01]  /*0530*/  IMAD.MOV.U32 R21, RZ, RZ, R17 ;  /* 0x000000ffff157224 */ /* 0x000fe200078e0011 */
[----:B------:R-:W2:Y:S04]  /*0540*/  LDL R2, [R1+0x8] ;  /* 0x0000080001027983 */ /* 0x000ea80000100800 */
[----:B------:R-:W2:Y:S04]  /*0550*/  LDL R16, [R1+0xc] ;  /* 0x00000c0001107983 */ /* 0x000ea80000100800 */
[----:B------:R0:W2:Y:S02]  /*0560*/  LDL R17, [R1+0x10] ;  /* 0x0000100001117983 */ /* 0x0000a40000100800 */
[----:B0-----:R-:W-:Y:S01]  /*0570*/  VIADD R1, R1, 0x18 ;  /* 0x0000001801017836 */ /* 0x001fe20000000000 */
[----:B--2---:R-:W-:Y:S06]  /*0580*/  RET.REL.NODEC R20 `(_Z7TestFunPbPP4Basem) ;  /* 0xfffffff8149c7950 */ /* 0x004fec0003c3ffff */
.L_x_12:
        /* <DEDUP_REMOVED lines=15> */
.L_x_29:


//--------------------- .text._Z14DeleteOnDevicePP4Base --------------------------
	.section	.text._Z14DeleteOnDevicePP4Base,"ax",@progbits
	.align	128
        .global         _Z14DeleteOnDevicePP4Base
        .type           _Z14DeleteOnDevicePP4Base,@function
        .size           _Z14DeleteOnDevicePP4Base,(.L_x_31 - _Z14DeleteOnDevicePP4Base)
        .other          _Z14DeleteOnDevicePP4Base,@"STO_CUDA_ENTRY STV_DEFAULT"
_Z14DeleteOnDevicePP4Base:
.text._Z14DeleteOnDevicePP4Base:
[----:B------:R-:W0:Y:S08]  /*0000*/  LDC R1, c[0x0][0x37c] ;  /* 0x0000df00ff017b82 */ /* 0x000e300000000800 */
[----:B------:R-:W1:Y:S01]  /*0010*/  LDC.64 R2, c[0x0][0x380] ;  /* 0x0000e000ff027b82 */ /* 0x000e620000000a00 */
[----:B------:R-:W1:Y:S02]  /*0020*/  LDCU.64 UR6, c[0x0][0x358] ;  /* 0x00006b00ff0677ac */ /* 0x000e640008000a00 */
[----:B-1----:R-:W2:Y:S02]  /*0030*/  LDG.E.64 R2, desc[UR6][R2.64] ;  /* 0x0000000602027981 */ /* 0x002ea4000c1e1b00 */
[----:B--2---:R-:W-:-:S04]  /*0040*/  ISETP.NE.U32.AND P0, PT, R2, RZ, PT ;  /* 0x000000ff0200720c */ /* 0x004fc80003f05070 */
[----:B------:R-:W-:-:S13]  /*0050*/  ISETP.NE.AND.EX P0, PT, R3, RZ, PT, P0 ;  /* 0x000000ff0300720c */ /* 0x000fda0003f05300 */
[----:B0-----:R-:W-:Y:S05]  /*0060*/  @!P0 EXIT ;  /* 0x000000000000894d */ /* 0x001fea0003800000 */
[----:B------:R-:W2:Y:S01]  /*0070*/  LD.E.64 R6, desc[UR6][R2.64+-0x8] ;  /* 0xfffff80602067980 */ /* 0x000ea2000c101b00 */
[----:B------:R-:W-:Y:S01]  /*0080*/  IADD3 R4, P1, PT, R2, -0x8, RZ ;  /* 0xfffffff802047810 */ /* 0x000fe20007f3e0ff */
[----:B------:R-:W-:Y:S03]  /*0090*/  BSSY.RECONVERGENT B0, `(.L_x_13) ;  /* 0x000005b000007945 */ /* 0x000fe60003800200 */
[----:B------:R-:W-:Y:S02]  /*00a0*/  IADD3.X R5, PT, PT, R3, -0x1, RZ, P1, !PT ;  /* 0xffffffff03057810 */ /* 0x000fe40000ffe4ff */
[----:B--2---:R-:W-:-:S04]  /*00b0*/  ISETP.NE.U32.AND P0, PT, R6, RZ, PT ;  /* 0x000000ff0600720c */ /* 0x004fc80003f05070 */
[----:B------:R-:W-:-:S13]  /*00c0*/  ISETP.NE.AND.EX P0, PT, R7, RZ, PT, P0 ;  /* 0x000000ff0700720c */ /* 0x000fda0003f05300 */
[----:B------:R-:W-:Y:S05]  /*00d0*/  @!P0 BRA `(.L_x_14) ;  /* 0x0000000400588947 */ /* 0x000fea0003800000 */
[C---:B------:R-:W-:Y:S01]  /*00e0*/  ISETP.GE.U32.AND P1, PT, R6.reuse, 0x8, PT ;  /* 0x000000080600780c */ /* 0x040fe20003f26070 */
[----:B------:R-:W-:Y:S01]  /*00f0*/  BSSY.RECONVERGENT B1, `(.L_x_15) ;  /* 0x0000028000017945 */ /* 0x000fe20003800200 */
[----:B------:R-:W-:Y:S01]  /*0100*/  LOP3.LUT R16, R6, 0x7, RZ, 0xc0, !PT ;  /* 0x0000000706107812 */ /* 0x000fe200078ec0ff */
[----:B------:R-:W-:Y:S01]  /*0110*/  IMAD.MOV.U32 R9, RZ, RZ, R6 ;  /* 0x000000ffff097224 */ /* 0x000fe200078e0006 */
[----:B------:R-:W-:Y:S01]  /*0120*/  ISETP.GE.U32.AND.EX P1, PT, R7, RZ, PT, P1 ;  /* 0x000000ff0700720c */ /* 0x000fe20003f26110 */
[----:B------:R-:W-:Y:S01]  /*0130*/  IMAD.MOV.U32 R15, RZ, RZ, R7 ;  /* 0x000000ffff0f7224 */ /* 0x000fe200078e0007 */
[----:B------:R-:W-:-:S04]  /*0140*/  ISETP.NE.U32.AND P0, PT, R16, RZ, PT ;  /* 0x000000ff1000720c */ /* 0x000fc80003f05070 */
[----:B------:R-:W-:-:S07]  /*0150*/  ISETP.NE.AND.EX P0, PT, RZ, RZ, PT, P0 ;  /* 0x000000ffff00720c */ /* 0x000fce0003f05300 */
[----:B------:R-:W-:Y:S06]  /*0160*/  @!P1 BRA `(.L_x_16) ;  /* 0x0000000000809947 */ /* 0x000fec0003800000 */
[----:B------:R-:W0:Y:S01]  /*0170*/  LDCU.64 UR4, c[0x4][0x10] ;  /* 0x01000200ff0477ac */ /* 0x000e220008000a00 */
[C---:B------:R-:W-:Y:S01]  /*0180*/  LEA R0, P1, R6.reuse, R2, 0x4 ;  /* 0x0000000206007211 */ /* 0x040fe200078220ff */
[--C-:B------:R-:W-:Y:S01]  /*0190*/  IMAD.MOV.U32 R14, RZ, RZ, R7.reuse ;  /* 0x000000ffff0e7224 */ /* 0x100fe200078e0007 */
[----:B------:R-:W-:Y:S01]  /*01a0*/  LOP3.LUT R8, R6, 0xfffffff8, RZ, 0xc0, !PT ;  /* 0xfffffff806087812 */ /* 0x000fe200078ec0ff */
[--C-:B------:R-:W-:Y:S01]  /*01b0*/  IMAD.MOV.U32 R15, RZ, RZ, R7.reuse ;  /* 0x000000ffff0f7224 */ /* 0x100fe200078e0007 */
[----:B------:R-:W-:Y:S01]  /*01c0*/  IADD3 R0, P2, PT, R0, -0x40, RZ ;  /* 0xffffffc000007810 */ /* 0x000fe20007f5e0ff */
[----:B------:R-:W-:Y:S01]  /*01d0*/  IMAD.MOV.U32 R9, RZ, RZ, R6 ;  /* 0x000000ffff097224 */ /* 0x000fe200078e0006 */
[----:B------:R-:W-:-:S04]  /*01e0*/  LEA.HI.X R10, R6, R3, R7, 0x4, P1 ;  /* 0x00000003060a7211 */ /* 0x000fc800008f2407 */
[----:B------:R-:W-:Y:S01]  /*01f0*/  IADD3.X R7, PT, PT, R10, -0x1, RZ, P2, !PT ;  /* 0xffffffff0a077810 */ /* 0x000fe200017fe4ff */
[----:B0-----:R-:W-:-:S04]  /*0200*/  UIADD3 UR4, UP0, UPT, UR4, 0x10, URZ ;  /* 0x0000001004047890 */ /* 0x001fc8000ff1e0ff */
[----:B------:R-:W-:Y:S02]  /*0210*/  UIADD3.X UR5, UPT, UPT, URZ, UR5, URZ, UP0, !UPT ;  /* 0x00000005ff057290 */ /* 0x000fe400087fe4ff */
[----:B------:R-:W-:-:S04]  /*0220*/  IMAD.U32 R10, RZ, RZ, UR4 ;  /* 0x00000004ff0a7e24 */ /* 0x000fc8000f8e00ff */
[----:B------:R-:W-:-:S07]  /*0230*/  IMAD.U32 R11, RZ, RZ, UR5 ;  /* 0x00000005ff0b7e24 */ /* 0x000fce000f8e00ff */
.L_x_17:
[----:B0-----:R-:W-:Y:S01]  /*0240*/  IMAD.MOV.U32 R12, RZ, RZ, R0 ;  /* 0x000000ffff0c7224 */ /* 0x001fe200078e0000 */
[----:B------:R-:W-:Y:S01]  /*0250*/  IADD3 R8, P1, PT, R8, -0x8, RZ ;  /* 0xfffffff808087810 */ /* 0x000fe20007f3e0ff */
[----:B------:R-:W-:Y:S01]  /*0260*/  IMAD.MOV.U32 R13, RZ, RZ, R7 ;  /* 0x000000ffff0d7224 */ /* 0x000fe200078e0007 */
[----:B------:R-:W-:Y:S02]  /*0270*/  IADD3 R9, P2, PT, R9, -0x8, RZ ;  /* 0xfffffff809097810 */ /* 0x000fe40007f5e0ff */
[----:B------:R-:W-:Y:S02]  /*0280*/  IADD3.X R14, PT, PT, R14, -0x1, RZ, P1, !PT ;  /* 0xffffffff0e0e7810 */ /* 0x000fe40000ffe4ff */
[----:B------:R0:W-:Y:S01]  /*0290*/  ST.E.64 desc[UR6][R12.64+0x30], R10 ;  /* 0x0000300a0c007985 */ /* 0x0001e2000c101b06 */
[----:B------:R-:W-:Y:S02]  /*02a0*/  ISETP.NE.U32.AND P1, PT, R8, RZ, PT ;  /* 0x000000ff0800720c */ /* 0x000fe40003f25070 */
[----:B------:R-:W-:Y:S01]  /*02b0*/  IADD3 R0, P3, PT, R12, -0x80, RZ ;  /* 0xffffff800c007810 */ /* 0x000fe20007f7e0ff */
[----:B------:R0:W-:Y:S01]  /*02c0*/  ST.E.64 desc[UR6][R12.64+0x20], R10 ;  /* 0x0000200a0c007985 */ /* 0x0001e2000c101b06 */
[----:B------:R-:W-:-:S02]  /*02d0*/  ISETP.NE.AND.EX P1, PT, R14, RZ, PT, P1 ;  /* 0x000000ff0e00720c */ /* 0x000fc40003f25310 */
[----:B------:R-:W-:Y:S01]  /*02e0*/  IADD3.X R7, PT, PT, R13, -0x1, RZ, P3, !PT ;  /* 0xffffffff0d077810 */ /* 0x000fe20001ffe4ff */
[----:B------:R0:W-:Y:S01]  /*02f0*/  ST.E.64 desc[UR6][R12.64+0x10], R10 ;  /* 0x0000100a0c007985 */ /* 0x0001e2000c101b06 */
[----:B------:R-:W-:-:S03]  /*0300*/  IADD3.X R15, PT, PT, R15, -0x1, RZ, P2, !PT ;  /* 0xffffffff0f0f7810 */ /* 0x000fc600017fe4ff */
[----:B------:R0:W-:Y:S04]  /*0310*/  ST.E.64 desc[UR6][R12.64], R10 ;  /* 0x0000000a0c007985 */ /* 0x0001e8000c101b06 */
[----:B------:R0:W-:Y:S04]  /*0320*/  ST.E.64 desc[UR6][R12.64+-0x10], R10 ;  /* 0xfffff00a0c007985 */ /* 0x0001e8000c101b06 */
[----:B------:R0:W-:Y:S04]  /*0330*/  ST.E.64 desc[UR6][R12.64+-0x20], R10 ;  /* 0xffffe00a0c007985 */ /* 0x0001e8000c101b06 */
[----:B------:R0:W-:Y:S04]  /*0340*/  ST.E.64 desc[UR6][R12.64+-0x30], R10 ;  /* 0xffffd00a0c007985 */ /* 0x0001e8000c101b06 */
[----:B------:R0:W-:Y:S01]  /*0350*/  ST.E.64 desc[UR6][R12.64+-0x40], R10 ;  /* 0xffffc00a0c007985 */ /* 0x0001e2000c101b06 */
[----:B------:R-:W-:Y:S05]  /*0360*/  @P1 BRA `(.L_x_17) ;  /* 0xfffffffc00b41947 */ /* 0x000fea000383ffff */
.L_x_16:
[----:B------:R-:W-:Y:S05]  /*0370*/  BSYNC.RECONVERGENT B1 ;  /* 0x0000000000017941 */ /* 0x000fea0003800200 */
.L_x_15:
[----:B------:R-:W-:Y:S05]  /*0380*/  @!P0 BRA `(.L_x_14) ;  /* 0x0000000000ac8947 */ /* 0x000fea0003800000 */
[----:B------:R-:W-:Y:S01]  /*0390*/  ISETP.GE.U32.AND P0, PT, R16, 0x4, PT ;  /* 0x000000041000780c */ /* 0x000fe20003f06070 */
[----:B------:R-:W-:Y:S01]  /*03a0*/  BSSY.RECONVERGENT B1, `(.L_x_18) ;  /* 0x0000013000017945 */ /* 0x000fe20003800200 */
[----:B------:R-:W1:Y:S01]  /*03b0*/  LDC.64 R16, c[0x4][0x10] ;  /* 0x01000400ff107b82 */ /* 0x000e620000000a00 */
[----:B------:R-:W-:Y:S02]  /*03c0*/  LOP3.LUT R7, R6, 0x3, RZ, 0xc0, !PT ;  /* 0x0000000306077812 */ /* 0x000fe400078ec0ff */
[----:B------:R-:W-:Y:S02]  /*03d0*/  ISETP.GE.U32.AND.EX P0, PT, RZ, RZ, PT, P0 ;  /* 0x000000ffff00720c */ /* 0x000fe40003f06100 */
[----:B------:R-:W-:-:S04]  /*03e0*/  ISETP.NE.U32.AND P1, PT, R7, RZ, PT ;  /* 0x000000ff0700720c */ /* 0x000fc80003f25070 */
[----:B------:R-:W-:-:S07]  /*03f0*/  ISETP.NE.AND.EX P1, PT, RZ, RZ, PT, P1 ;  /* 0x000000ffff00720c */ /* 0x000fce0003f25310 */
[----:B------:R-:W-:Y:S06]  /*0400*/  @!P0 BRA `(.L_x_19) ;  /* 0x0000000000308947 */ /* 0x000fec0003800000 */
[----:B0-----:R-:W-:Y:S01]  /*0410*/  IMAD.MOV.U32 R12, RZ, RZ, 0x10 ;  /* 0x00000010ff0c7424 */ /* 0x001fe200078e00ff */
[----:B------:R-:W-:Y:S01]  /*0420*/  LEA R10, P0, R9, R2, 0x4 ;  /* 0x00000002090a7211 */ /* 0x000fe200078020ff */
[----:B------:R-:W-:-:S03]  /*0430*/  IMAD.MOV.U32 R13, RZ, RZ, 0x0 ;  /* 0x00000000ff0d7424 */ /* 0x000fc600078e00ff */
[C---:B------:R-:W-:Y:S01]  /*0440*/  LEA.HI.X R11, R9.reuse, R3, R15, 0x4, P0 ;  /* 0x00000003090b7211 */ /* 0x040fe200000f240f */
[----:B-1----:R-:W-:Y:S01]  /*0450*/  IMAD.WIDE.U32 R12, R16, 0x1, R12 ;  /* 0x00000001100c7825 */ /* 0x002fe200078e000c */
[----:B------:R-:W-:-:S03]  /*0460*/  IADD3 R9, P0, PT, R9, -0x4, RZ ;  /* 0xfffffffc09097810 */ /* 0x000fc60007f1e0ff */
[----:B------:R-:W-:Y:S01]  /*0470*/  IMAD.IADD R13, R13, 0x1, R17 ;  /* 0x000000010d0d7824 */ /* 0x000fe200078e0211 */
[----:B------:R-:W-:-:S04]  /*0480*/  IADD3.X R15, PT, PT, R15, -0x1, RZ, P0, !PT ;  /* 0xffffffff0f0f7810 */ /* 0x000fc800007fe4ff */
[----:B------:R2:W-:Y:S04]  /*0490*/  ST.E.64 desc[UR6][R10.64+-0x10], R12 ;  /* 0xfffff00c0a007985 */ /* 0x0005e8000c101b06 */
[----:B------:R2:W-:Y:S04]  /*04a0*/  ST.E.64 desc[UR6][R10.64+-0x20], R12 ;  /* 0xffffe00c0a007985 */ /* 0x0005e8000c101b06 */
[----:B------:R2:W-:Y:S04]  /*04b0*/  ST.E.64 desc[UR6][R10.64+-0x30], R12 ;  /* 0xffffd00c0a007985 */ /* 0x0005e8000c101b06 */
[----:B------:R2:W-:Y:S02]  /*04c0*/  ST.E.64 desc[UR6][R10.64+-0x40], R12 ;  /* 0xffffc00c0a007985 */ /* 0x0005e4000c101b06 */
.L_x_19:
[----:B------:R-:W-:Y:S05]  /*04d0*/  BSYNC.RECONVERGENT B1 ;  /* 0x0000000000017941 */ /* 0x000fea0003800200 */
.L_x_18:
[----:B------:R-:W-:Y:S05]  /*04e0*/  @!P1 BRA `(.L_x_14) ;  /* 0x0000000000549947 */ /* 0x000fea0003800000 */
[----:B------:R-:W-:Y:S01]  /*04f0*/  LOP3.LUT R0, R6, 0x1, RZ, 0xc0, !PT ;  /* 0x0000000106007812 */ /* 0x000fe200078ec0ff */
[----:B------:R-:W-:Y:S01]  /*0500*/  BSSY.RECONVERGENT B1, `(.L_x_20) ;  /* 0x000000f000017945 */ /* 0x000fe20003800200 */
[----:B------:R-:W-:Y:S02]  /*0510*/  ISETP.NE.U32.AND P1, PT, R7, 0x1, PT ;  /* 0x000000010700780c */ /* 0x000fe40003f25070 */
[----:B------:R-:W-:Y:S02]  /*0520*/  ISETP.NE.U32.AND P0, PT, R0, 0x1, PT ;  /* 0x000000010000780c */ /* 0x000fe40003f05070 */
[----:B------:R-:W-:Y:S02]  /*0530*/  ISETP.NE.AND.EX P1, PT, RZ, RZ, PT, P1 ;  /* 0x000000ffff00720c */ /* 0x000fe40003f25310 */
[----:B------:R-:W-:-:S13]  /*0540*/  ISETP.NE.U32.AND.EX P0, PT, RZ, RZ, PT, P0 ;  /* 0x000000ffff00720c */ /* 0x000fda0003f05100 */
[----:B012---:R-:W-:Y:S01]  /*0550*/  @!P0 IADD3 R12, P2, PT, R16, 0x10, RZ ;  /* 0x00000010100c8810 */ /* 0x007fe20007f5e0ff */
[----:B------:R-:W-:-:S12]  /*0560*/  @!P1 BRA `(.L_x_21) ;  /* 0x0000000000209947 */ /* 0x000fd80003800000 */
[----:B------:R-:W-:Y:S02]  /*0570*/  IADD3 R10, P3, PT, R16, 0x10, RZ ;  /* 0x00000010100a7810 */ /* 0x000fe40007f7e0ff */
[----:B------:R-:W-:-:S03]  /*0580*/  LEA R6, P1, R9, R2, 0x4 ;  /* 0x0000000209067211 */ /* 0x000fc600078220ff */
[----:B------:R-:W-:Y:S01]  /*0590*/  IMAD.X R11, RZ, RZ, R17, P3 ;  /* 0x000000ffff0b7224 */ /* 0x000fe200018e0611 */
[C---:B------:R-:W-:Y:S02]  /*05a0*/  LEA.HI.X R7, R9.reuse, R3, R15, 0x4, P1 ;  /* 0x0000000309077211 */ /* 0x040fe400008f240f */
[----:B------:R-:W-:-:S03]  /*05b0*/  IADD3 R9, P1, PT, R9, -0x2, RZ ;  /* 0xfffffffe09097810 */ /* 0x000fc60007f3e0ff */
[----:B------:R0:W-:Y:S01]  /*05c0*/  ST.E.64 desc[UR6][R6.64+-0x10], R10 ;  /* 0xfffff00a06007985 */ /* 0x0001e2000c101b06 */
[----:B------:R-:W-:-:S03]  /*05d0*/  IADD3.X R15, PT, PT, R15, -0x1, RZ, P1, !PT ;  /* 0xffffffff0f0f7810 */ /* 0x000fc60000ffe4ff */
[----:B------:R0:W-:Y:S06]  /*05e0*/  ST.E.64 desc[UR6][R6.64+-0x20], R10 ;  /* 0xffffe00a06007985 */ /* 0x0001ec000c101b06 */
.L_x_21:
[----:B------:R-:W-:Y:S05]  /*05f0*/  BSYNC.RECONVERGENT B1 ;  /* 0x0000000000017941 */ /* 0x000fea0003800200 */
.L_x_20:
[----:B------:R-:W-:Y:S01]  /*0600*/  @!P0 LEA R2, P1, R9, R2, 0x4 ;  /* 0x0000000209028211 */ /* 0x000fe200078220ff */
[----:B------:R-:W-:-:S03]  /*0610*/  @!P0 IMAD.X R13, RZ, RZ, R17, P2 ;  /* 0x000000ffff0d8224 */ /* 0x000fc600010e0611 */
[----:B------:R-:W-:-:S05]  /*0620*/  @!P0 LEA.HI.X R3, R9, R3, R15, 0x4, P1 ;  /* 0x0000000309038211 */ /* 0x000fca00008f240f */
[----:B------:R3:W-:Y:S04]  /*0630*/  @!P0 ST.E.64 desc[UR6][R2.64+-0x10], R12 ;  /* 0xfffff00c02008985 */ /* 0x0007e8000c101b06 */
.L_x_14:
[----:B------:R-:W-:Y:S05]  /*0640*/  BSYNC.RECONVERGENT B0 ;  /* 0x0000000000007941 */ /* 0x000fea0003800200 */
.L_x_13:
[----:B------:R-:W-:-:S04]  /*0650*/  MOV R0, 0x30 ;  /* 0x0000003000007802 */ /* 0x000fc80000000f00 */
[----:B---3--:R3:W4:Y:S03]  /*0660*/  LDC.64 R2, c[0x4][R0] ;  /* 0x0100000000027b82 */ /* 0x0087260000000a00 */
[----:B------:R-:W-:-:S07]  /*0670*/  LEPC R20, `(.L_x_22) ;  /* 0x000000001014794e */ /* 0x000fce0000000000 */
[----:B01234-:R-:W-:Y:S05]  /*0680*/  CALL.ABS.NOINC R2 ;  /* 0x0000000002007343 */ /* 0x01ffea0003c00000 */
.L_x_22:
[----:B------:R-:W-:Y:S05]  /*0690*/  EXIT ;  /* 0x000000000000794d */ /* 0x000fea0003800000 */
        .type           $_Z14DeleteOnDevicePP4Base$_ZN4Base3funEi,@function
        .size           $_Z14DeleteOnDevicePP4Base$_ZN4Base3funEi,($_Z14DeleteOnDevicePP4Base$_ZN7Derived3funEi - $_Z14DeleteOnDevicePP4Base$_ZN4Base3funEi)
$_Z14DeleteOnDevicePP4Base$_ZN4Base3funEi:
        /* <DEDUP_REMOVED lines=12> */
[----:B---3--:R-:W-:-:S02]  /*0760*/  IMAD.U32 R4, RZ, RZ, UR6 ;  /* 0x00000006ff047e24 */ /* 0x008fc4000f8e00ff */
[----:B------:R-:W-:Y:S02]  /*0770*/  IMAD.U32 R5, RZ, RZ, UR7 ;  /* 0x00000007ff057e24 */ /* 0x000fe4000f8e00ff */
[----:B----4-:R-:W-:Y:S02]  /*0780*/  IMAD.X R7, RZ, RZ, UR5, P0 ;  /* 0x00000005ff077e24 */ /* 0x010fe400080e06ff */
[----:B------:R-:W-:Y:S02]  /*0790*/  IMAD.MOV.U32 R16, RZ, RZ, R20 ;  /* 0x000000ffff107224 */ /* 0x000fe400078e0014 */
[----:B--2---:R-:W-:-:S07]  /*07a0*/  IMAD.MOV.U32 R17, RZ, RZ, R21 ;  /* 0x000000ffff117224 */ /* 0x004fce00078e0015 */
[----:B------:R-:W-:-:S07]  /*07b0*/  LEPC R20, `(.L_x_23) ;  /* 0x000000001014794e */ /* 0x000fce0000000000 */
[----:B0-----:R-:W-:Y:S05]  /*07c0*/  CALL.ABS.NOINC R2 ;  /* 0x0000000002007343 */ /* 0x001fea0003c00000 */
.L_x_23:
[----:B------:R-:W-:Y:S01]  /*07d0*/  IMAD.MOV.U32 R20, RZ, RZ, R16 ;  /* 0x000000ffff147224 */ /* 0x000fe200078e0010 */
[----:B------:R-:W2:Y:S01]  /*07e0*/  LDL R2, [R1+0x8] ;  /* 0x0000080001027983 */ /* 0x000ea20000100800 */
[----:B------:R-:W-:Y:S02]  /*07f0*/  IMAD.MOV.U32 R21, RZ, RZ, R17 ;  /* 0x000000ffff157224 */ /* 0x000fe400078e0011 */
[----:B------:R-:W-:Y:S01]  /*0800*/  IMAD.MOV.U32 R4, RZ, RZ, 0x1 ;  /* 0x00000001ff047424 */ /* 0x000fe200078e00ff */
[----:B------:R-:W2:Y:S04]  /*0810*/  LDL R16, [R1+0xc] ;  /* 0x00000c0001107983 */ /* 0x000ea80000100800 */
[----:B------:R0:W2:Y:S02]  /*0820*/  LDL R17, [R1+0x10] ;  /* 0x0000100001117983 */ /* 0x0000a40000100800 */
[----:B0-----:R-:W-:Y:S01]  /*0830*/  VIADD R1, R1, 0x18 ;  /* 0x0000001801017836 */ /* 0x001fe20000000000 */
[----:B--2---:R-:W-:Y:S06]  /*0840*/  RET.REL.NODEC R20 `(_Z14DeleteOnDevicePP4Base) ;  /* 0xfffffff414ec7950 */ /* 0x004fec0003c3ffff */
        .type           $_Z14DeleteOnDevicePP4Base$_ZN7Derived3funEi,@function
        .size           $_Z14DeleteOnDevicePP4Base$_ZN7Derived3funEi,(.L_x_31 - $_Z14DeleteOnDevicePP4Base$_ZN7Derived3funEi)
$_Z14DeleteOnDevicePP4Base$_ZN7Derived3funEi:
        /* <DEDUP_REMOVED lines=19> */
.L_x_24:
        /* <DEDUP_REMOVED lines=8> */
.L_x_25:
        /* <DEDUP_REMOVED lines=16> */
.L_x_31:


//--------------------- .nv.global.init           --------------------------
	.section	.nv.global.init,"aw",@progbits
	.align	8
.nv.global.init:
	.type		_ZTV4Base,@object
	.size		_ZTV4Base,(_ZTV7Derived - _ZTV4Base)
_ZTV4Base:
        /*0000*/ 	.byte	0x00, 0x00, 0x00, 0x00, 0x00, 0x00, 0x00, 0x00, 0x00, 0x00, 0x00, 0x00, 0x00, 0x00, 0x00, 0x00
        /*0010*/ 	.byte	0x10, 0x00, 0x00, 0x00, 0x00, 0x00, 0x00, 0x00
	.type		_ZTV7Derived,@object
	.size		_ZTV7Derived,($str - _ZTV7Derived)
_ZTV7Derived:
        /*0018*/ 	.byte	0x00, 0x00, 0x00, 0x00, 0x00, 0x00, 0x00, 0x00, 0x00, 0x00, 0x00, 0x00, 0x00, 0x00, 0x00, 0x00
        /*0028*/ 	.byte	0x08, 0x00, 0x00, 0x00, 0x00, 0x00, 0x00, 0x00
	.type		$str,@object
	.size		$str,($str$1 - $str)
$str:
        /*0030*/ 	.byte	0x4e, 0x6f, 0x2e, 0x25, 0x64, 0x20, 0x42, 0x61, 0x73, 0x65, 0x2e, 0x66, 0x75, 0x6e, 0x28, 0x69
        /*0040*/ 	.byte	0x6e, 0x74, 0x29, 0x0a, 0x00
	.type		$str$1,@object
	.size		$str$1,(.L_3 - $str$1)
$str$1:
        /*0045*/ 	.byte	0x4e, 0x6f, 0x2e, 0x25, 0x64, 0x20, 0x44, 0x65, 0x72, 0x69, 0x76, 0x65, 0x64, 0x2e, 0x66, 0x75
        /*0055*/ 	.byte	0x6e, 0x28, 0x69, 0x6e, 0x74, 0x29, 0x0a, 0x00
.L_3:


//--------------------- .nv.shared.reserved.0     --------------------------
	.section	.nv.shared.reserved.0,"aw",@nobits
	.weak		__nv_reservedSMEM_offset_0_alias
	.size		__nv_reservedSMEM_offset_0_alias, 0, 64
	.other		__nv_reservedSMEM_offset_0_alias,@"STO_CUDA_RESERVED_SHARED STV_DEFAULT"
__nv_reservedSMEM_offset_0_alias:
	.zero		0
	.zero		64


//--------------------- .nv.constant0._Z16AllocateOnDevicePP4Basem --------------------------
	.section	.nv.constant0._Z16AllocateOnDevicePP4Basem,"a",@progbits
	.sectionflags	@""
	.align	4
.nv.constant0._Z16AllocateOnDevicePP4Basem:
	.zero		912


//--------------------- .nv.constant0._Z7TestFunPbPP4Basem --------------------------
	.section	.nv.constant0._Z7TestFunPbPP4Basem,"a",@progbits
	.sectionflags	@""
	.align	4
.nv.constant0._Z7TestFunPbPP4Basem:
	.zero		920


//--------------------- .nv.constant0._Z14DeleteOnDevicePP4Base --------------------------
	.section	.nv.constant0._Z14DeleteOnDevicePP4Base,"a",@progbits
	.sectionflags	@""
	.align	4
.nv.constant0._Z14DeleteOnDevicePP4Base:
	.zero		904


//--------------------- SYMBOLS --------------------------

	.type		.nv.reservedSmem.offset0,@object
	.size		.nv.reservedSmem.offset0,0x4
	.type		vprintf,@function
	.type		malloc,@function
	.type		free,@function
